//
// Generated by NVIDIA NVVM Compiler
//
// Compiler Build ID: CL-36424714
// Cuda compilation tools, release 13.0, V13.0.88
// Based on NVVM 20.0.0
//

.version 9.0
.target sm_100
.address_size 64

	// .globl	_Z13computeForcesPdS_S_S_iiiS_d
.func  (.param .b64 func_retval0) __internal_accurate_pow
(
	.param .b64 __internal_accurate_pow_param_0,
	.param .b64 __internal_accurate_pow_param_1
)
;

.visible .entry _Z13computeForcesPdS_S_S_iiiS_d(
	.param .u64 .ptr .align 1 _Z13computeForcesPdS_S_S_iiiS_d_param_0,
	.param .u64 .ptr .align 1 _Z13computeForcesPdS_S_S_iiiS_d_param_1,
	.param .u64 .ptr .align 1 _Z13computeForcesPdS_S_S_iiiS_d_param_2,
	.param .u64 .ptr .align 1 _Z13computeForcesPdS_S_S_iiiS_d_param_3,
	.param .u32 _Z13computeForcesPdS_S_S_iiiS_d_param_4,
	.param .u32 _Z13computeForcesPdS_S_S_iiiS_d_param_5,
	.param .u32 _Z13computeForcesPdS_S_S_iiiS_d_param_6,
	.param .u64 .ptr .align 1 _Z13computeForcesPdS_S_S_iiiS_d_param_7,
	.param .f64 _Z13computeForcesPdS_S_S_iiiS_d_param_8
)
{
	.reg .pred 	%p<29>;
	.reg .b32 	%r<54>;
	.reg .b64 	%rd<27>;
	.reg .b64 	%fd<67>;

	ld.param.u64 	%rd6, [_Z13computeForcesPdS_S_S_iiiS_d_param_0];
	ld.param.u64 	%rd7, [_Z13computeForcesPdS_S_S_iiiS_d_param_1];
	ld.param.u64 	%rd3, [_Z13computeForcesPdS_S_S_iiiS_d_param_2];
	ld.param.u64 	%rd4, [_Z13computeForcesPdS_S_S_iiiS_d_param_3];
	ld.param.u32 	%r11, [_Z13computeForcesPdS_S_S_iiiS_d_param_4];
	cvta.to.global.u64 	%rd1, %rd7;
	cvta.to.global.u64 	%rd2, %rd6;
	mov.u32 	%r12, %ctaid.x;
	mov.u32 	%r13, %ntid.x;
	mov.u32 	%r14, %tid.x;
	mad.lo.s32 	%r1, %r12, %r13, %r14;
	mov.u32 	%r15, %ctaid.y;
	mov.u32 	%r16, %ntid.y;
	mov.u32 	%r17, %tid.y;
	mad.lo.s32 	%r18, %r15, %r16, %r17;
	max.s32 	%r19, %r1, %r18;
	setp.ge.s32 	%p1, %r19, %r11;
	@%p1 bra 	$L__BB0_18;
	cvta.to.global.u64 	%rd8, %rd3;
	cvta.to.global.u64 	%rd9, %rd4;
	mul.wide.u32 	%rd10, %r18, 8;
	add.s64 	%rd11, %rd8, %rd10;
	ld.global.f64 	%fd22, [%rd11];
	mul.wide.s32 	%rd12, %r1, 8;
	add.s64 	%rd13, %rd8, %rd12;
	ld.global.f64 	%fd23, [%rd13];
	sub.f64 	%fd1, %fd22, %fd23;
	add.s64 	%rd14, %rd9, %rd10;
	ld.global.f64 	%fd24, [%rd14];
	add.s64 	%rd15, %rd9, %rd12;
	ld.global.f64 	%fd25, [%rd15];
	sub.f64 	%fd2, %fd24, %fd25;
	mul.f64 	%fd26, %fd2, %fd2;
	fma.rn.f64 	%fd27, %fd1, %fd1, %fd26;
	sqrt.rn.f64 	%fd3, %fd27;
	setp.leu.f64 	%p2, %fd3, 0d3E112E0BE826D695;
	@%p2 bra 	$L__BB0_17;
	ld.param.u64 	%rd26, [_Z13computeForcesPdS_S_S_iiiS_d_param_7];
	mul.f64 	%fd28, %fd3, %fd3;
	mul.f64 	%fd29, %fd3, %fd28;
	mul.f64 	%fd30, %fd3, %fd29;
	mul.f64 	%fd31, %fd3, %fd30;
	mul.f64 	%fd4, %fd3, %fd31;
	mul.f64 	%fd32, %fd3, %fd4;
	rcp.rn.f64 	%fd5, %fd32;
	cvta.to.global.u64 	%rd20, %rd26;
	add.s64 	%rd22, %rd20, %rd12;
	ld.global.f64 	%fd6, [%rd22];
	{
	.reg .b32 %temp; 
	mov.b64 	{%temp, %r3}, %fd6;
	}
	mov.f64 	%fd33, 0d4018000000000000;
	{
	.reg .b32 %temp; 
	mov.b64 	{%temp, %r21}, %fd33;
	}
	and.b32  	%r5, %r21, 2146435072;
	setp.eq.s32 	%p3, %r5, 1073741824;
	abs.f64 	%fd7, %fd6;
	{ // callseq 0, 0
	.param .b64 param0;
	st.param.f64 	[param0], %fd7;
	.param .b64 param1;
	st.param.f64 	[param1], 0d4018000000000000;
	.param .b64 retval0;
	call.uni (retval0), 
	__internal_accurate_pow, 
	(
	param0, 
	param1
	);
	ld.param.f64 	%fd34, [retval0];
	} // callseq 0
	setp.lt.s32 	%p4, %r3, 0;
	neg.f64 	%fd36, %fd34;
	selp.f64 	%fd37, %fd36, %fd34, %p3;
	selp.f64 	%fd64, %fd37, %fd34, %p4;
	setp.neu.f64 	%p5, %fd6, 0d0000000000000000;
	@%p5 bra 	$L__BB0_4;
	selp.b32 	%r22, %r3, 0, %p3;
	setp.lt.s32 	%p7, %r21, 0;
	or.b32  	%r23, %r22, 2146435072;
	selp.b32 	%r24, %r23, %r22, %p7;
	mov.b32 	%r25, 0;
	mov.b64 	%fd64, {%r25, %r24};
$L__BB0_4:
	add.f64 	%fd38, %fd6, 0d4018000000000000;
	{
	.reg .b32 %temp; 
	mov.b64 	{%temp, %r26}, %fd38;
	}
	and.b32  	%r27, %r26, 2146435072;
	setp.ne.s32 	%p8, %r27, 2146435072;
	@%p8 bra 	$L__BB0_9;
	setp.num.f64 	%p9, %fd6, %fd6;
	@%p9 bra 	$L__BB0_7;
	mov.f64 	%fd39, 0d4018000000000000;
	add.rn.f64 	%fd64, %fd6, %fd39;
	bra.uni 	$L__BB0_9;
$L__BB0_7:
	setp.neu.f64 	%p10, %fd7, 0d7FF0000000000000;
	@%p10 bra 	$L__BB0_9;
	setp.lt.s32 	%p13, %r21, 0;
	selp.b32 	%r29, 0, 2146435072, %p13;
	and.b32  	%r30, %r21, 2147483647;
	setp.ne.s32 	%p14, %r30, 1071644672;
	or.b32  	%r31, %r29, -2147483648;
	selp.b32 	%r32, %r31, %r29, %p14;
	selp.b32 	%r33, %r32, %r29, %p3;
	selp.b32 	%r34, %r33, %r29, %p4;
	mov.b32 	%r35, 0;
	mov.b64 	%fd64, {%r35, %r34};
$L__BB0_9:
	ld.param.u32 	%r52, [_Z13computeForcesPdS_S_S_iiiS_d_param_5];
	setp.eq.f64 	%p17, %fd6, 0d3FF0000000000000;
	selp.f64 	%fd40, 0d3FF0000000000000, %fd64, %p17;
	cvt.rn.f64.s32 	%fd41, %r52;
	mul.f64 	%fd42, %fd40, %fd41;
	mul.f64 	%fd14, %fd5, %fd42;
	mov.f64 	%fd43, 0d4028000000000000;
	{
	.reg .b32 %temp; 
	mov.b64 	{%temp, %r36}, %fd43;
	}
	and.b32  	%r7, %r36, 2146435072;
	setp.eq.s32 	%p18, %r7, 1073741824;
	{ // callseq 1, 0
	.param .b64 param0;
	st.param.f64 	[param0], %fd7;
	.param .b64 param1;
	st.param.f64 	[param1], 0d4028000000000000;
	.param .b64 retval0;
	call.uni (retval0), 
	__internal_accurate_pow, 
	(
	param0, 
	param1
	);
	ld.param.f64 	%fd44, [retval0];
	} // callseq 1
	neg.f64 	%fd46, %fd44;
	selp.f64 	%fd47, %fd46, %fd44, %p18;
	selp.f64 	%fd66, %fd47, %fd44, %p4;
	@%p5 bra 	$L__BB0_11;
	selp.b32 	%r37, %r3, 0, %p18;
	setp.lt.s32 	%p20, %r36, 0;
	or.b32  	%r38, %r37, 2146435072;
	selp.b32 	%r39, %r38, %r37, %p20;
	mov.b32 	%r40, 0;
	mov.b64 	%fd66, {%r40, %r39};
$L__BB0_11:
	add.f64 	%fd48, %fd6, 0d4028000000000000;
	{
	.reg .b32 %temp; 
	mov.b64 	{%temp, %r41}, %fd48;
	}
	and.b32  	%r42, %r41, 2146435072;
	setp.ne.s32 	%p21, %r42, 2146435072;
	@%p21 bra 	$L__BB0_16;
	setp.num.f64 	%p22, %fd6, %fd6;
	@%p22 bra 	$L__BB0_14;
	mov.f64 	%fd49, 0d4028000000000000;
	add.rn.f64 	%fd66, %fd6, %fd49;
	bra.uni 	$L__BB0_16;
$L__BB0_14:
	setp.neu.f64 	%p23, %fd7, 0d7FF0000000000000;
	@%p23 bra 	$L__BB0_16;
	setp.eq.s32 	%p24, %r7, 1073741824;
	setp.lt.s32 	%p25, %r3, 0;
	setp.lt.s32 	%p26, %r36, 0;
	selp.b32 	%r44, 0, 2146435072, %p26;
	and.b32  	%r45, %r36, 2147483647;
	setp.ne.s32 	%p27, %r45, 1071644672;
	or.b32  	%r46, %r44, -2147483648;
	selp.b32 	%r47, %r46, %r44, %p27;
	selp.b32 	%r48, %r47, %r44, %p24;
	selp.b32 	%r49, %r48, %r44, %p25;
	mov.b32 	%r50, 0;
	mov.b64 	%fd66, {%r50, %r49};
$L__BB0_16:
	ld.param.f64 	%fd62, [_Z13computeForcesPdS_S_S_iiiS_d_param_8];
	ld.param.u32 	%r53, [_Z13computeForcesPdS_S_S_iiiS_d_param_6];
	setp.eq.f64 	%p28, %fd6, 0d3FF0000000000000;
	selp.f64 	%fd50, 0d3FF0000000000000, %fd66, %p28;
	cvt.rn.f64.s32 	%fd51, %r53;
	mul.f64 	%fd52, %fd50, %fd51;
	div.rn.f64 	%fd53, %fd5, %fd4;
	mul.f64 	%fd54, %fd53, %fd52;
	sub.f64 	%fd55, %fd14, %fd54;
	mul.f64 	%fd56, %fd62, 0d4010000000000000;
	mul.f64 	%fd57, %fd56, %fd55;
	div.rn.f64 	%fd58, %fd1, %fd3;
	mul.f64 	%fd59, %fd58, %fd57;
	mad.lo.s32 	%r51, %r11, %r1, %r18;
	mul.wide.s32 	%rd23, %r51, 8;
	add.s64 	%rd24, %rd2, %rd23;
	st.global.f64 	[%rd24], %fd59;
	div.rn.f64 	%fd60, %fd2, %fd3;
	mul.f64 	%fd61, %fd60, %fd57;
	add.s64 	%rd25, %rd1, %rd23;
	st.global.f64 	[%rd25], %fd61;
	bra.uni 	$L__BB0_18;
$L__BB0_17:
	mad.lo.s32 	%r20, %r11, %r1, %r18;
	mul.wide.s32 	%rd16, %r20, 8;
	add.s64 	%rd17, %rd2, %rd16;
	mov.b64 	%rd18, 0;
	st.global.u64 	[%rd17], %rd18;
	add.s64 	%rd19, %rd1, %rd16;
	st.global.u64 	[%rd19], %rd18;
$L__BB0_18:
	ret;

}
	// .globl	_Z22aggregateAccelerationsPdS_S_S_PKdi
.visible .entry _Z22aggregateAccelerationsPdS_S_S_PKdi(
	.param .u64 .ptr .align 1 _Z22aggregateAccelerationsPdS_S_S_PKdi_param_0,
	.param .u64 .ptr .align 1 _Z22aggregateAccelerationsPdS_S_S_PKdi_param_1,
	.param .u64 .ptr .align 1 _Z22aggregateAccelerationsPdS_S_S_PKdi_param_2,
	.param .u64 .ptr .align 1 _Z22aggregateAccelerationsPdS_S_S_PKdi_param_3,
	.param .u64 .ptr .align 1 _Z22aggregateAccelerationsPdS_S_S_PKdi_param_4,
	.param .u32 _Z22aggregateAccelerationsPdS_S_S_PKdi_param_5
)
{
	.reg .pred 	%p<11>;
	.reg .b32 	%r<37>;
	.reg .b64 	%rd<28>;
	.reg .b64 	%fd<163>;

	ld.param.u64 	%rd7, [_Z22aggregateAccelerationsPdS_S_S_PKdi_param_0];
	ld.param.u64 	%rd8, [_Z22aggregateAccelerationsPdS_S_S_PKdi_param_1];
	ld.param.u64 	%rd4, [_Z22aggregateAccelerationsPdS_S_S_PKdi_param_2];
	ld.param.u64 	%rd5, [_Z22aggregateAccelerationsPdS_S_S_PKdi_param_3];
	ld.param.u64 	%rd6, [_Z22aggregateAccelerationsPdS_S_S_PKdi_param_4];
	ld.param.u32 	%r23, [_Z22aggregateAccelerationsPdS_S_S_PKdi_param_5];
	cvta.to.global.u64 	%rd1, %rd8;
	cvta.to.global.u64 	%rd2, %rd7;
	mov.u32 	%r24, %ctaid.x;
	mov.u32 	%r25, %ntid.x;
	mov.u32 	%r26, %tid.x;
	mad.lo.s32 	%r1, %r24, %r25, %r26;
	setp.ge.s32 	%p1, %r1, %r23;
	@%p1 bra 	$L__BB1_15;
	setp.lt.s32 	%p2, %r23, 1;
	mov.f64 	%fd161, 0d0000000000000000;
	mov.f64 	%fd162, %fd161;
	@%p2 bra 	$L__BB1_14;
	mul.lo.s32 	%r2, %r23, %r1;
	and.b32  	%r3, %r23, 15;
	setp.lt.u32 	%p3, %r23, 16;
	mov.f64 	%fd162, 0d0000000000000000;
	mov.b32 	%r33, 0;
	mov.f64 	%fd161, %fd162;
	@%p3 bra 	$L__BB1_5;
	and.b32  	%r33, %r23, 2147483632;
	neg.s32 	%r31, %r33;
	add.s64 	%rd3, %rd1, 64;
	mov.f64 	%fd162, 0d0000000000000000;
	mov.u32 	%r30, %r2;
$L__BB1_4:
	.pragma "nounroll";
	mul.wide.s32 	%rd9, %r30, 8;
	add.s64 	%rd10, %rd2, %rd9;
	add.s64 	%rd11, %rd3, %rd9;
	ld.global.f64 	%fd31, [%rd10];
	add.f64 	%fd32, %fd161, %fd31;
	ld.global.f64 	%fd33, [%rd11+-64];
	add.f64 	%fd34, %fd162, %fd33;
	ld.global.f64 	%fd35, [%rd10+8];
	add.f64 	%fd36, %fd32, %fd35;
	ld.global.f64 	%fd37, [%rd11+-56];
	add.f64 	%fd38, %fd34, %fd37;
	ld.global.f64 	%fd39, [%rd10+16];
	add.f64 	%fd40, %fd36, %fd39;
	ld.global.f64 	%fd41, [%rd11+-48];
	add.f64 	%fd42, %fd38, %fd41;
	ld.global.f64 	%fd43, [%rd10+24];
	add.f64 	%fd44, %fd40, %fd43;
	ld.global.f64 	%fd45, [%rd11+-40];
	add.f64 	%fd46, %fd42, %fd45;
	ld.global.f64 	%fd47, [%rd10+32];
	add.f64 	%fd48, %fd44, %fd47;
	ld.global.f64 	%fd49, [%rd11+-32];
	add.f64 	%fd50, %fd46, %fd49;
	ld.global.f64 	%fd51, [%rd10+40];
	add.f64 	%fd52, %fd48, %fd51;
	ld.global.f64 	%fd53, [%rd11+-24];
	add.f64 	%fd54, %fd50, %fd53;
	ld.global.f64 	%fd55, [%rd10+48];
	add.f64 	%fd56, %fd52, %fd55;
	ld.global.f64 	%fd57, [%rd11+-16];
	add.f64 	%fd58, %fd54, %fd57;
	ld.global.f64 	%fd59, [%rd10+56];
	add.f64 	%fd60, %fd56, %fd59;
	ld.global.f64 	%fd61, [%rd11+-8];
	add.f64 	%fd62, %fd58, %fd61;
	ld.global.f64 	%fd63, [%rd10+64];
	add.f64 	%fd64, %fd60, %fd63;
	ld.global.f64 	%fd65, [%rd11];
	add.f64 	%fd66, %fd62, %fd65;
	ld.global.f64 	%fd67, [%rd10+72];
	add.f64 	%fd68, %fd64, %fd67;
	ld.global.f64 	%fd69, [%rd11+8];
	add.f64 	%fd70, %fd66, %fd69;
	ld.global.f64 	%fd71, [%rd10+80];
	add.f64 	%fd72, %fd68, %fd71;
	ld.global.f64 	%fd73, [%rd11+16];
	add.f64 	%fd74, %fd70, %fd73;
	ld.global.f64 	%fd75, [%rd10+88];
	add.f64 	%fd76, %fd72, %fd75;
	ld.global.f64 	%fd77, [%rd11+24];
	add.f64 	%fd78, %fd74, %fd77;
	ld.global.f64 	%fd79, [%rd10+96];
	add.f64 	%fd80, %fd76, %fd79;
	ld.global.f64 	%fd81, [%rd11+32];
	add.f64 	%fd82, %fd78, %fd81;
	ld.global.f64 	%fd83, [%rd10+104];
	add.f64 	%fd84, %fd80, %fd83;
	ld.global.f64 	%fd85, [%rd11+40];
	add.f64 	%fd86, %fd82, %fd85;
	ld.global.f64 	%fd87, [%rd10+112];
	add.f64 	%fd88, %fd84, %fd87;
	ld.global.f64 	%fd89, [%rd11+48];
	add.f64 	%fd90, %fd86, %fd89;
	ld.global.f64 	%fd91, [%rd10+120];
	add.f64 	%fd161, %fd88, %fd91;
	ld.global.f64 	%fd92, [%rd11+56];
	add.f64 	%fd162, %fd90, %fd92;
	add.s32 	%r31, %r31, 16;
	add.s32 	%r30, %r30, 16;
	setp.ne.s32 	%p4, %r31, 0;
	@%p4 bra 	$L__BB1_4;
$L__BB1_5:
	setp.eq.s32 	%p5, %r3, 0;
	@%p5 bra 	$L__BB1_14;
	and.b32  	%r11, %r23, 7;
	setp.lt.u32 	%p6, %r3, 8;
	@%p6 bra 	$L__BB1_8;
	add.s32 	%r28, %r33, %r2;
	mul.wide.s32 	%rd12, %r28, 8;
	add.s64 	%rd13, %rd2, %rd12;
	ld.global.f64 	%fd94, [%rd13];
	add.f64 	%fd95, %fd161, %fd94;
	add.s64 	%rd14, %rd1, %rd12;
	ld.global.f64 	%fd96, [%rd14];
	add.f64 	%fd97, %fd162, %fd96;
	ld.global.f64 	%fd98, [%rd13+8];
	add.f64 	%fd99, %fd95, %fd98;
	ld.global.f64 	%fd100, [%rd14+8];
	add.f64 	%fd101, %fd97, %fd100;
	ld.global.f64 	%fd102, [%rd13+16];
	add.f64 	%fd103, %fd99, %fd102;
	ld.global.f64 	%fd104, [%rd14+16];
	add.f64 	%fd105, %fd101, %fd104;
	ld.global.f64 	%fd106, [%rd13+24];
	add.f64 	%fd107, %fd103, %fd106;
	ld.global.f64 	%fd108, [%rd14+24];
	add.f64 	%fd109, %fd105, %fd108;
	ld.global.f64 	%fd110, [%rd13+32];
	add.f64 	%fd111, %fd107, %fd110;
	ld.global.f64 	%fd112, [%rd14+32];
	add.f64 	%fd113, %fd109, %fd112;
	ld.global.f64 	%fd114, [%rd13+40];
	add.f64 	%fd115, %fd111, %fd114;
	ld.global.f64 	%fd116, [%rd14+40];
	add.f64 	%fd117, %fd113, %fd116;
	ld.global.f64 	%fd118, [%rd13+48];
	add.f64 	%fd119, %fd115, %fd118;
	ld.global.f64 	%fd120, [%rd14+48];
	add.f64 	%fd121, %fd117, %fd120;
	ld.global.f64 	%fd122, [%rd13+56];
	add.f64 	%fd161, %fd119, %fd122;
	ld.global.f64 	%fd123, [%rd14+56];
	add.f64 	%fd162, %fd121, %fd123;
	add.s32 	%r33, %r33, 8;
$L__BB1_8:
	setp.eq.s32 	%p7, %r11, 0;
	@%p7 bra 	$L__BB1_14;
	and.b32  	%r14, %r23, 3;
	setp.lt.u32 	%p8, %r11, 4;
	@%p8 bra 	$L__BB1_11;
	add.s32 	%r29, %r33, %r2;
	mul.wide.s32 	%rd15, %r29, 8;
	add.s64 	%rd16, %rd2, %rd15;
	ld.global.f64 	%fd125, [%rd16];
	add.f64 	%fd126, %fd161, %fd125;
	add.s64 	%rd17, %rd1, %rd15;
	ld.global.f64 	%fd127, [%rd17];
	add.f64 	%fd128, %fd162, %fd127;
	ld.global.f64 	%fd129, [%rd16+8];
	add.f64 	%fd130, %fd126, %fd129;
	ld.global.f64 	%fd131, [%rd17+8];
	add.f64 	%fd132, %fd128, %fd131;
	ld.global.f64 	%fd133, [%rd16+16];
	add.f64 	%fd134, %fd130, %fd133;
	ld.global.f64 	%fd135, [%rd17+16];
	add.f64 	%fd136, %fd132, %fd135;
	ld.global.f64 	%fd137, [%rd16+24];
	add.f64 	%fd161, %fd134, %fd137;
	ld.global.f64 	%fd138, [%rd17+24];
	add.f64 	%fd162, %fd136, %fd138;
	add.s32 	%r33, %r33, 4;
$L__BB1_11:
	setp.eq.s32 	%p9, %r14, 0;
	@%p9 bra 	$L__BB1_14;
	add.s32 	%r36, %r33, %r2;
	neg.s32 	%r35, %r14;
$L__BB1_13:
	.pragma "nounroll";
	mul.wide.s32 	%rd18, %r36, 8;
	add.s64 	%rd19, %rd1, %rd18;
	add.s64 	%rd20, %rd2, %rd18;
	ld.global.f64 	%fd139, [%rd20];
	add.f64 	%fd161, %fd161, %fd139;
	ld.global.f64 	%fd140, [%rd19];
	add.f64 	%fd162, %fd162, %fd140;
	add.s32 	%r36, %r36, 1;
	add.s32 	%r35, %r35, 1;
	setp.ne.s32 	%p10, %r35, 0;
	@%p10 bra 	$L__BB1_13;
$L__BB1_14:
	cvta.to.global.u64 	%rd21, %rd6;
	mul.wide.s32 	%rd22, %r1, 8;
	add.s64 	%rd23, %rd21, %rd22;
	ld.global.f64 	%fd141, [%rd23];
	div.rn.f64 	%fd142, %fd161, %fd141;
	cvta.to.global.u64 	%rd24, %rd4;
	add.s64 	%rd25, %rd24, %rd22;
	st.global.f64 	[%rd25], %fd142;
	ld.global.f64 	%fd143, [%rd23];
	div.rn.f64 	%fd144, %fd162, %fd143;
	cvta.to.global.u64 	%rd26, %rd5;
	add.s64 	%rd27, %rd26, %rd22;
	st.global.f64 	[%rd27], %fd144;
$L__BB1_15:
	ret;

}
	// .globl	_Z18integratePositionsiPdS_S_S_S_S_S_S_idS_d
.visible .entry _Z18integratePositionsiPdS_S_S_S_S_S_S_idS_d(
	.param .u32 _Z18integratePositionsiPdS_S_S_S_S_S_S_idS_d_param_0,
	.param .u64 .ptr .align 1 _Z18integratePositionsiPdS_S_S_S_S_S_S_idS_d_param_1,
	.param .u64 .ptr .align 1 _Z18integratePositionsiPdS_S_S_S_S_S_S_idS_d_param_2,
	.param .u64 .ptr .align 1 _Z18integratePositionsiPdS_S_S_S_S_S_S_idS_d_param_3,
	.param .u64 .ptr .align 1 _Z18integratePositionsiPdS_S_S_S_S_S_S_idS_d_param_4,
	.param .u64 .ptr .align 1 _Z18integratePositionsiPdS_S_S_S_S_S_S_idS_d_param_5,
	.param .u64 .ptr .align 1 _Z18integratePositionsiPdS_S_S_S_S_S_S_idS_d_param_6,
	.param .u64 .ptr .align 1 _Z18integratePositionsiPdS_S_S_S_S_S_S_idS_d_param_7,
	.param .u64 .ptr .align 1 _Z18integratePositionsiPdS_S_S_S_S_S_S_idS_d_param_8,
	.param .u32 _Z18integratePositionsiPdS_S_S_S_S_S_S_idS_d_param_9,
	.param .f64 _Z18integratePositionsiPdS_S_S_S_S_S_S_idS_d_param_10,
	.param .u64 .ptr .align 1 _Z18integratePositionsiPdS_S_S_S_S_S_S_idS_d_param_11,
	.param .f64 _Z18integratePositionsiPdS_S_S_S_S_S_S_idS_d_param_12
)
{
	.reg .pred 	%p<9>;
	.reg .b32 	%r<14>;
	.reg .b64 	%rd<35>;
	.reg .b64 	%fd<37>;

	ld.param.u32 	%r2, [_Z18integratePositionsiPdS_S_S_S_S_S_S_idS_d_param_0];
	ld.param.u64 	%rd14, [_Z18integratePositionsiPdS_S_S_S_S_S_S_idS_d_param_3];
	ld.param.u64 	%rd15, [_Z18integratePositionsiPdS_S_S_S_S_S_S_idS_d_param_4];
	ld.param.u64 	%rd9, [_Z18integratePositionsiPdS_S_S_S_S_S_S_idS_d_param_5];
	ld.param.u64 	%rd10, [_Z18integratePositionsiPdS_S_S_S_S_S_S_idS_d_param_6];
	ld.param.u64 	%rd11, [_Z18integratePositionsiPdS_S_S_S_S_S_S_idS_d_param_7];
	ld.param.u64 	%rd12, [_Z18integratePositionsiPdS_S_S_S_S_S_S_idS_d_param_8];
	ld.param.u32 	%r3, [_Z18integratePositionsiPdS_S_S_S_S_S_S_idS_d_param_9];
	ld.param.f64 	%fd7, [_Z18integratePositionsiPdS_S_S_S_S_S_S_idS_d_param_10];
	ld.param.u64 	%rd13, [_Z18integratePositionsiPdS_S_S_S_S_S_S_idS_d_param_11];
	ld.param.f64 	%fd8, [_Z18integratePositionsiPdS_S_S_S_S_S_S_idS_d_param_12];
	cvta.to.global.u64 	%rd1, %rd15;
	cvta.to.global.u64 	%rd2, %rd14;
	mov.u32 	%r4, %ctaid.x;
	mov.u32 	%r5, %ntid.x;
	mov.u32 	%r6, %tid.x;
	mad.lo.s32 	%r1, %r4, %r5, %r6;
	setp.ge.s32 	%p1, %r1, %r3;
	@%p1 bra 	$L__BB2_7;
	mad.lo.s32 	%r7, %r2, -1030792151, 85899344;
	shf.l.wrap.b32 	%r8, %r7, %r7, 30;
	setp.gt.u32 	%p2, %r8, 42949672;
	@%p2 bra 	$L__BB2_3;
	ld.param.u64 	%rd34, [_Z18integratePositionsiPdS_S_S_S_S_S_S_idS_d_param_2];
	ld.param.u64 	%rd33, [_Z18integratePositionsiPdS_S_S_S_S_S_S_idS_d_param_1];
	mul.hi.s32 	%r9, %r2, 1374389535;
	shr.u32 	%r10, %r9, 31;
	shr.s32 	%r11, %r9, 5;
	add.s32 	%r12, %r11, %r10;
	mul.wide.s32 	%rd16, %r1, 8;
	add.s64 	%rd17, %rd2, %rd16;
	ld.global.f64 	%fd9, [%rd17];
	mad.lo.s32 	%r13, %r3, %r12, %r1;
	cvta.to.global.u64 	%rd18, %rd33;
	mul.wide.s32 	%rd19, %r13, 8;
	add.s64 	%rd20, %rd18, %rd19;
	st.global.f64 	[%rd20], %fd9;
	add.s64 	%rd21, %rd1, %rd16;
	ld.global.f64 	%fd10, [%rd21];
	cvta.to.global.u64 	%rd22, %rd34;
	add.s64 	%rd23, %rd22, %rd19;
	st.global.f64 	[%rd23], %fd10;
$L__BB2_3:
	cvta.to.global.u64 	%rd24, %rd9;
	mul.wide.s32 	%rd25, %r1, 8;
	add.s64 	%rd3, %rd24, %rd25;
	ld.global.f64 	%fd11, [%rd3];
	cvta.to.global.u64 	%rd26, %rd11;
	add.s64 	%rd27, %rd26, %rd25;
	ld.global.f64 	%fd12, [%rd27];
	mul.f64 	%fd13, %fd12, 0d3FE0000000000000;
	mul.f64 	%fd14, %fd7, %fd13;
	mul.f64 	%fd15, %fd7, %fd14;
	fma.rn.f64 	%fd16, %fd7, %fd11, %fd15;
	add.s64 	%rd28, %rd2, %rd25;
	ld.global.f64 	%fd17, [%rd28];
	add.f64 	%fd18, %fd17, %fd16;
	st.global.f64 	[%rd28], %fd18;
	cvta.to.global.u64 	%rd29, %rd10;
	add.s64 	%rd4, %rd29, %rd25;
	ld.global.f64 	%fd19, [%rd4];
	cvta.to.global.u64 	%rd30, %rd12;
	add.s64 	%rd31, %rd30, %rd25;
	ld.global.f64 	%fd20, [%rd31];
	mul.f64 	%fd21, %fd20, 0d3FE0000000000000;
	mul.f64 	%fd22, %fd7, %fd21;
	mul.f64 	%fd23, %fd7, %fd22;
	fma.rn.f64 	%fd24, %fd7, %fd19, %fd23;
	add.s64 	%rd5, %rd1, %rd25;
	ld.global.f64 	%fd25, [%rd5];
	add.f64 	%fd36, %fd25, %fd24;
	st.global.f64 	[%rd5], %fd36;
	ld.global.f64 	%fd26, [%rd28];
	cvta.to.global.u64 	%rd32, %rd13;
	add.s64 	%rd6, %rd32, %rd25;
	ld.global.f64 	%fd35, [%rd6];
	sub.f64 	%fd27, %fd26, %fd35;
	setp.gtu.f64 	%p3, %fd27, 0d0000000000000000;
	add.f64 	%fd28, %fd26, %fd35;
	setp.ltu.f64 	%p4, %fd28, %fd8;
	and.pred  	%p5, %p3, %p4;
	@%p5 bra 	$L__BB2_5;
	ld.global.f64 	%fd29, [%rd3];
	neg.f64 	%fd30, %fd29;
	st.global.f64 	[%rd3], %fd30;
	ld.global.f64 	%fd36, [%rd5];
	ld.global.f64 	%fd35, [%rd6];
$L__BB2_5:
	sub.f64 	%fd31, %fd36, %fd35;
	setp.gtu.f64 	%p6, %fd31, 0d0000000000000000;
	add.f64 	%fd32, %fd36, %fd35;
	setp.ltu.f64 	%p7, %fd32, %fd8;
	and.pred  	%p8, %p6, %p7;
	@%p8 bra 	$L__BB2_7;
	ld.global.f64 	%fd33, [%rd4];
	neg.f64 	%fd34, %fd33;
	st.global.f64 	[%rd4], %fd34;
$L__BB2_7:
	ret;

}
	// .globl	_Z19integrateVelocitiesPdS_S_S_S_S_id
.visible .entry _Z19integrateVelocitiesPdS_S_S_S_S_id(
	.param .u64 .ptr .align 1 _Z19integrateVelocitiesPdS_S_S_S_S_id_param_0,
	.param .u64 .ptr .align 1 _Z19integrateVelocitiesPdS_S_S_S_S_id_param_1,
	.param .u64 .ptr .align 1 _Z19integrateVelocitiesPdS_S_S_S_S_id_param_2,
	.param .u64 .ptr .align 1 _Z19integrateVelocitiesPdS_S_S_S_S_id_param_3,
	.param .u64 .ptr .align 1 _Z19integrateVelocitiesPdS_S_S_S_S_id_param_4,
	.param .u64 .ptr .align 1 _Z19integrateVelocitiesPdS_S_S_S_S_id_param_5,
	.param .u32 _Z19integrateVelocitiesPdS_S_S_S_S_id_param_6,
	.param .f64 _Z19integrateVelocitiesPdS_S_S_S_S_id_param_7
)
{
	.reg .pred 	%p<2>;
	.reg .b32 	%r<6>;
	.reg .b64 	%rd<21>;
	.reg .b64 	%fd<16>;

	ld.param.u64 	%rd2, [_Z19integrateVelocitiesPdS_S_S_S_S_id_param_1];
	ld.param.u64 	%rd3, [_Z19integrateVelocitiesPdS_S_S_S_S_id_param_2];
	ld.param.u64 	%rd4, [_Z19integrateVelocitiesPdS_S_S_S_S_id_param_3];
	ld.param.u64 	%rd5, [_Z19integrateVelocitiesPdS_S_S_S_S_id_param_4];
	ld.param.u64 	%rd6, [_Z19integrateVelocitiesPdS_S_S_S_S_id_param_5];
	ld.param.u32 	%r2, [_Z19integrateVelocitiesPdS_S_S_S_S_id_param_6];
	ld.param.f64 	%fd1, [_Z19integrateVelocitiesPdS_S_S_S_S_id_param_7];
	mov.u32 	%r3, %ctaid.x;
	mov.u32 	%r4, %ntid.x;
	mov.u32 	%r5, %tid.x;
	mad.lo.s32 	%r1, %r3, %r4, %r5;
	setp.ge.s32 	%p1, %r1, %r2;
	@%p1 bra 	$L__BB3_2;
	ld.param.u64 	%rd20, [_Z19integrateVelocitiesPdS_S_S_S_S_id_param_0];
	cvta.to.global.u64 	%rd7, %rd3;
	cvta.to.global.u64 	%rd8, %rd5;
	cvta.to.global.u64 	%rd9, %rd20;
	cvta.to.global.u64 	%rd10, %rd4;
	cvta.to.global.u64 	%rd11, %rd6;
	cvta.to.global.u64 	%rd12, %rd2;
	mul.wide.s32 	%rd13, %r1, 8;
	add.s64 	%rd14, %rd7, %rd13;
	ld.global.f64 	%fd2, [%rd14];
	add.s64 	%rd15, %rd8, %rd13;
	ld.global.f64 	%fd3, [%rd15];
	add.f64 	%fd4, %fd2, %fd3;
	mul.f64 	%fd5, %fd4, 0d3FE0000000000000;
	add.s64 	%rd16, %rd9, %rd13;
	ld.global.f64 	%fd6, [%rd16];
	fma.rn.f64 	%fd7, %fd1, %fd5, %fd6;
	st.global.f64 	[%rd16], %fd7;
	add.s64 	%rd17, %rd10, %rd13;
	ld.global.f64 	%fd8, [%rd17];
	add.s64 	%rd18, %rd11, %rd13;
	ld.global.f64 	%fd9, [%rd18];
	add.f64 	%fd10, %fd8, %fd9;
	mul.f64 	%fd11, %fd10, 0d3FE0000000000000;
	add.s64 	%rd19, %rd12, %rd13;
	ld.global.f64 	%fd12, [%rd19];
	fma.rn.f64 	%fd13, %fd1, %fd11, %fd12;
	st.global.f64 	[%rd19], %fd13;
	ld.global.f64 	%fd14, [%rd15];
	st.global.f64 	[%rd14], %fd14;
	ld.global.f64 	%fd15, [%rd18];
	st.global.f64 	[%rd17], %fd15;
$L__BB3_2:
	ret;

}
.func  (.param .b64 func_retval0) __internal_accurate_pow(
	.param .b64 __internal_accurate_pow_param_0,
	.param .b64 __internal_accurate_pow_param_1
)
{
	.reg .pred 	%p<8>;
	.reg .b32 	%r<49>;
	.reg .b32 	%f<3>;
	.reg .b64 	%fd<109>;

	ld.param.f64 	%fd10, [__internal_accurate_pow_param_0];
	ld.param.f64 	%fd11, [__internal_accurate_pow_param_1];
	{
	.reg .b32 %temp; 
	mov.b64 	{%temp, %r46}, %fd10;
	}
	{
	.reg .b32 %temp; 
	mov.b64 	{%r45, %temp}, %fd10;
	}
	shr.u32 	%r47, %r46, 20;
	setp.gt.u32 	%p1, %r46, 1048575;
	@%p1 bra 	$L__BB4_2;
	mul.f64 	%fd12, %fd10, 0d4350000000000000;
	{
	.reg .b32 %temp; 
	mov.b64 	{%temp, %r46}, %fd12;
	}
	{
	.reg .b32 %temp; 
	mov.b64 	{%r45, %temp}, %fd12;
	}
	shr.u32 	%r16, %r46, 20;
	add.s32 	%r47, %r16, -54;
$L__BB4_2:
	add.s32 	%r48, %r47, -1023;
	and.b32  	%r17, %r46, -2146435073;
	or.b32  	%r18, %r17, 1072693248;
	mov.b64 	%fd107, {%r45, %r18};
	setp.lt.u32 	%p2, %r18, 1073127583;
	@%p2 bra 	$L__BB4_4;
	{
	.reg .b32 %temp; 
	mov.b64 	{%r19, %temp}, %fd107;
	}
	{
	.reg .b32 %temp; 
	mov.b64 	{%temp, %r20}, %fd107;
	}
	add.s32 	%r21, %r20, -1048576;
	mov.b64 	%fd107, {%r19, %r21};
	add.s32 	%r48, %r47, -1022;
$L__BB4_4:
	add.f64 	%fd13, %fd107, 0dBFF0000000000000;
	add.f64 	%fd14, %fd107, 0d3FF0000000000000;
	rcp.approx.ftz.f64 	%fd15, %fd14;
	neg.f64 	%fd16, %fd14;
	fma.rn.f64 	%fd17, %fd16, %fd15, 0d3FF0000000000000;
	fma.rn.f64 	%fd18, %fd17, %fd17, %fd17;
	fma.rn.f64 	%fd19, %fd18, %fd15, %fd15;
	mul.f64 	%fd20, %fd13, %fd19;
	fma.rn.f64 	%fd21, %fd13, %fd19, %fd20;
	mul.f64 	%fd22, %fd21, %fd21;
	fma.rn.f64 	%fd23, %fd22, 0d3EB0F5FF7D2CAFE2, 0d3ED0F5D241AD3B5A;
	fma.rn.f64 	%fd24, %fd23, %fd22, 0d3EF3B20A75488A3F;
	fma.rn.f64 	%fd25, %fd24, %fd22, 0d3F1745CDE4FAECD5;
	fma.rn.f64 	%fd26, %fd25, %fd22, 0d3F3C71C7258A578B;
	fma.rn.f64 	%fd27, %fd26, %fd22, 0d3F6249249242B910;
	fma.rn.f64 	%fd28, %fd27, %fd22, 0d3F89999999999DFB;
	sub.f64 	%fd29, %fd13, %fd21;
	add.f64 	%fd30, %fd29, %fd29;
	neg.f64 	%fd31, %fd21;
	fma.rn.f64 	%fd32, %fd31, %fd13, %fd30;
	mul.f64 	%fd33, %fd19, %fd32;
	fma.rn.f64 	%fd34, %fd22, %fd28, 0d3FB5555555555555;
	mov.f64 	%fd35, 0d3FB5555555555555;
	sub.f64 	%fd36, %fd35, %fd34;
	fma.rn.f64 	%fd37, %fd22, %fd28, %fd36;
	add.f64 	%fd38, %fd37, 0dBC46A4CB00B9E7B0;
	add.f64 	%fd39, %fd34, %fd38;
	sub.f64 	%fd40, %fd34, %fd39;
	add.f64 	%fd41, %fd38, %fd40;
	mul.rn.f64 	%fd42, %fd21, %fd21;
	neg.f64 	%fd43, %fd42;
	fma.rn.f64 	%fd44, %fd21, %fd21, %fd43;
	{
	.reg .b32 %temp; 
	mov.b64 	{%r22, %temp}, %fd33;
	}
	{
	.reg .b32 %temp; 
	mov.b64 	{%temp, %r23}, %fd33;
	}
	add.s32 	%r24, %r23, 1048576;
	mov.b64 	%fd45, {%r22, %r24};
	fma.rn.f64 	%fd46, %fd21, %fd45, %fd44;
	mul.rn.f64 	%fd47, %fd42, %fd21;
	neg.f64 	%fd48, %fd47;
	fma.rn.f64 	%fd49, %fd42, %fd21, %fd48;
	fma.rn.f64 	%fd50, %fd42, %fd33, %fd49;
	fma.rn.f64 	%fd51, %fd46, %fd21, %fd50;
	mul.rn.f64 	%fd52, %fd39, %fd47;
	neg.f64 	%fd53, %fd52;
	fma.rn.f64 	%fd54, %fd39, %fd47, %fd53;
	fma.rn.f64 	%fd55, %fd39, %fd51, %fd54;
	fma.rn.f64 	%fd56, %fd41, %fd47, %fd55;
	add.f64 	%fd57, %fd52, %fd56;
	sub.f64 	%fd58, %fd52, %fd57;
	add.f64 	%fd59, %fd56, %fd58;
	add.f64 	%fd60, %fd21, %fd57;
	sub.f64 	%fd61, %fd21, %fd60;
	add.f64 	%fd62, %fd57, %fd61;
	add.f64 	%fd63, %fd59, %fd62;
	add.f64 	%fd64, %fd33, %fd63;
	add.f64 	%fd65, %fd60, %fd64;
	sub.f64 	%fd66, %fd60, %fd65;
	add.f64 	%fd67, %fd64, %fd66;
	xor.b32  	%r25, %r48, -2147483648;
	mov.b32 	%r26, 1127219200;
	mov.b64 	%fd68, {%r25, %r26};
	mov.b32 	%r27, -2147483648;
	mov.b64 	%fd69, {%r27, %r26};
	sub.f64 	%fd70, %fd68, %fd69;
	fma.rn.f64 	%fd71, %fd70, 0d3FE62E42FEFA39EF, %fd65;
	fma.rn.f64 	%fd72, %fd70, 0dBFE62E42FEFA39EF, %fd71;
	sub.f64 	%fd73, %fd72, %fd65;
	sub.f64 	%fd74, %fd67, %fd73;
	fma.rn.f64 	%fd75, %fd70, 0d3C7ABC9E3B39803F, %fd74;
	add.f64 	%fd76, %fd71, %fd75;
	sub.f64 	%fd77, %fd71, %fd76;
	add.f64 	%fd78, %fd75, %fd77;
	{
	.reg .b32 %temp; 
	mov.b64 	{%temp, %r28}, %fd11;
	}
	{
	.reg .b32 %temp; 
	mov.b64 	{%r29, %temp}, %fd11;
	}
	shl.b32 	%r30, %r28, 1;
	setp.gt.u32 	%p3, %r30, -33554433;
	and.b32  	%r31, %r28, -15728641;
	selp.b32 	%r32, %r31, %r28, %p3;
	mov.b64 	%fd79, {%r29, %r32};
	mul.rn.f64 	%fd80, %fd76, %fd79;
	neg.f64 	%fd81, %fd80;
	fma.rn.f64 	%fd82, %fd76, %fd79, %fd81;
	fma.rn.f64 	%fd83, %fd78, %fd79, %fd82;
	add.f64 	%fd4, %fd80, %fd83;
	sub.f64 	%fd84, %fd80, %fd4;
	add.f64 	%fd5, %fd83, %fd84;
	fma.rn.f64 	%fd85, %fd4, 0d3FF71547652B82FE, 0d4338000000000000;
	{
	.reg .b32 %temp; 
	mov.b64 	{%r13, %temp}, %fd85;
	}
	mov.f64 	%fd86, 0dC338000000000000;
	add.rn.f64 	%fd87, %fd85, %fd86;
	fma.rn.f64 	%fd88, %fd87, 0dBFE62E42FEFA39EF, %fd4;
	fma.rn.f64 	%fd89, %fd87, 0dBC7ABC9E3B39803F, %fd88;
	fma.rn.f64 	%fd90, %fd89, 0d3E5ADE1569CE2BDF, 0d3E928AF3FCA213EA;
	fma.rn.f64 	%fd91, %fd90, %fd89, 0d3EC71DEE62401315;
	fma.rn.f64 	%fd92, %fd91, %fd89, 0d3EFA01997C89EB71;
	fma.rn.f64 	%fd93, %fd92, %fd89, 0d3F2A01A014761F65;
	fma.rn.f64 	%fd94, %fd93, %fd89, 0d3F56C16C1852B7AF;
	fma.rn.f64 	%fd95, %fd94, %fd89, 0d3F81111111122322;
	fma.rn.f64 	%fd96, %fd95, %fd89, 0d3FA55555555502A1;
	fma.rn.f64 	%fd97, %fd96, %fd89, 0d3FC5555555555511;
	fma.rn.f64 	%fd98, %fd97, %fd89, 0d3FE000000000000B;
	fma.rn.f64 	%fd99, %fd98, %fd89, 0d3FF0000000000000;
	fma.rn.f64 	%fd100, %fd99, %fd89, 0d3FF0000000000000;
	{
	.reg .b32 %temp; 
	mov.b64 	{%r14, %temp}, %fd100;
	}
	{
	.reg .b32 %temp; 
	mov.b64 	{%temp, %r15}, %fd100;
	}
	shl.b32 	%r33, %r13, 20;
	add.s32 	%r34, %r33, %r15;
	mov.b64 	%fd108, {%r14, %r34};
	{
	.reg .b32 %temp; 
	mov.b64 	{%temp, %r35}, %fd4;
	}
	mov.b32 	%f2, %r35;
	abs.f32 	%f1, %f2;
	setp.lt.f32 	%p4, %f1, 0f4086232B;
	@%p4 bra 	$L__BB4_7;
	setp.lt.f64 	%p5, %fd4, 0d0000000000000000;
	add.f64 	%fd101, %fd4, 0d7FF0000000000000;
	selp.f64 	%fd108, 0d0000000000000000, %fd101, %p5;
	setp.geu.f32 	%p6, %f1, 0f40874800;
	@%p6 bra 	$L__BB4_7;
	shr.u32 	%r36, %r13, 31;
	add.s32 	%r37, %r13, %r36;
	shr.s32 	%r38, %r37, 1;
	shl.b32 	%r39, %r38, 20;
	add.s32 	%r40, %r15, %r39;
	mov.b64 	%fd102, {%r14, %r40};
	sub.s32 	%r41, %r13, %r38;
	shl.b32 	%r42, %r41, 20;
	add.s32 	%r43, %r42, 1072693248;
	mov.b32 	%r44, 0;
	mov.b64 	%fd103, {%r44, %r43};
	mul.f64 	%fd108, %fd103, %fd102;
$L__BB4_7:
	abs.f64 	%fd104, %fd108;
	setp.eq.f64 	%p7, %fd104, 0d7FF0000000000000;
	fma.rn.f64 	%fd105, %fd108, %fd5, %fd108;
	selp.f64 	%fd106, %fd108, %fd105, %p7;
	st.param.f64 	[func_retval0], %fd106;
	ret;

}


// ===== COMPILED SASS (sm_100) =====

	.target	sm_100

	.elftype	@"ET_EXEC"


//--------------------- .note.nv.tkinfo           --------------------------
	.section	.note.nv.tkinfo,"",@"SHT_NOTE"
	.sectionflags	@"SHF_NOTE_NV_TKINFO"
	.tkinfo
        /*0018*/ 	.word	0x00000002
        /*0030*/ 	.string	""
        /*0030*/ 	.string	"ptxas"
        /*0030*/ 	.string	"Cuda compilation tools, release 13.0, V13.0.88"
        /*0030*/ 	.string	"Build cuda_13.0.r13.0/compiler.36424714_0"
        /*0030*/ 	.string	"-arch sm_100 -m 64 "



//--------------------- .note.nv.cuinfo           --------------------------
	.section	.note.nv.cuinfo,"",@"SHT_NOTE"
	.sectionflags	@"SHF_NOTE_NV_CUINFO"
        /*0018*/ 	.short	0x0002
        /*001a*/ 	.short	0x0064
        /*001c*/ 	.short	0x0082
	.zero		2


//--------------------- .nv.info                  --------------------------
	.section	.nv.info,"",@"SHT_CUDA_INFO"
	.align	4


	//----- nvinfo : EIATTR_REGCOUNT
	.align		4
        /*0000*/ 	.byte	0x04, 0x2f
        /*0002*/ 	.short	(.L_1 - .L_0)
	.align		4
.L_0:
        /*0004*/ 	.word	index@(_Z13computeForcesPdS_S_S_iiiS_d)
        /*0008*/ 	.word	0x00000027


	//----- nvinfo : EIATTR_FRAME_SIZE
	.align		4
.L_1:
        /*000c*/ 	.byte	0x04, 0x11
        /*000e*/ 	.short	(.L_3 - .L_2)
	.align		4
.L_2:
        /*0010*/ 	.word	index@($_Z13computeForcesPdS_S_S_iiiS_d$__internal_accurate_pow)
        /*0014*/ 	.word	0x00000000


	//----- nvinfo : EIATTR_FRAME_SIZE
	.align		4
.L_3:
        /*0018*/ 	.byte	0x04, 0x11
        /*001a*/ 	.short	(.L_5 - .L_4)
	.align		4
.L_4:
        /*001c*/ 	.word	index@($__internal_3_$__cuda_sm20_dsqrt_rn_f64_mediumpath_v1)
        /*0020*/ 	.word	0x00000000


	//----- nvinfo : EIATTR_FRAME_SIZE
	.align		4
.L_5:
        /*0024*/ 	.byte	0x04, 0x11
        /*0026*/ 	.short	(.L_7 - .L_6)
	.align		4
.L_6:
        /*0028*/ 	.word	index@($__internal_2_$__cuda_sm20_div_rn_f64_full)
        /*002c*/ 	.word	0x00000000


	//----- nvinfo : EIATTR_FRAME_SIZE
	.align		4
.L_7:
        /*0030*/ 	.byte	0x04, 0x11
        /*0032*/ 	.short	(.L_9 - .L_8)
	.align		4
.L_8:
        /*0034*/ 	.word	index@($__internal_1_$__cuda_sm20_dblrcp_rn_slowpath_v3)
        /*0038*/ 	.word	0x00000000


	//----- nvinfo : EIATTR_FRAME_SIZE
	.align		4
.L_9:
        /*003c*/ 	.byte	0x04, 0x11
        /*003e*/ 	.short	(.L_11 - .L_10)
	.align		4
.L_10:
        /*0040*/ 	.word	index@(_Z13computeForcesPdS_S_S_iiiS_d)
        /*0044*/ 	.word	0x00000000


	//----- nvinfo : EIATTR_REGCOUNT
	.align		4
.L_11:
        /*0048*/ 	.byte	0x04, 0x2f
        /*004a*/ 	.short	(.L_13 - .L_12)
	.align		4
.L_12:
        /*004c*/ 	.word	index@(_Z22aggregateAccelerationsPdS_S_S_PKdi)
        /*0050*/ 	.word	0x00000020


	//----- nvinfo : EIATTR_FRAME_SIZE
	.align		4
.L_13:
        /*0054*/ 	.byte	0x04, 0x11
        /*0056*/ 	.short	(.L_15 - .L_14)
	.align		4
.L_14:
        /*0058*/ 	.word	index@($__internal_0_$__cuda_sm20_div_rn_f64_full)
        /*005c*/ 	.word	0x00000000


	//----- nvinfo : EIATTR_FRAME_SIZE
	.align		4
.L_15:
        /*0060*/ 	.byte	0x04, 0x11
        /*0062*/ 	.short	(.L_17 - .L_16)
	.align		4
.L_16:
        /*0064*/ 	.word	index@(_Z22aggregateAccelerationsPdS_S_S_PKdi)
        /*0068*/ 	.word	0x00000000


	//----- nvinfo : EIATTR_REGCOUNT
	.align		4
.L_17:
        /*006c*/ 	.byte	0x04, 0x2f
        /*006e*/ 	.short	(.L_19 - .L_18)
	.align		4
.L_18:
        /*0070*/ 	.word	index@(_Z18integratePositionsiPdS_S_S_S_S_S_S_idS_d)
        /*0074*/ 	.word	0x0000001a


	//----- nvinfo : EIATTR_FRAME_SIZE
	.align		4
.L_19:
        /*0078*/ 	.byte	0x04, 0x11
        /*007a*/ 	.short	(.L_21 - .L_20)
	.align		4
.L_20:
        /*007c*/ 	.word	index@(_Z18integratePositionsiPdS_S_S_S_S_S_S_idS_d)
        /*0080*/ 	.word	0x00000000


	//----- nvinfo : EIATTR_REGCOUNT
	.align		4
.L_21:
        /*0084*/ 	.byte	0x04, 0x2f
        /*0086*/ 	.short	(.L_23 - .L_22)
	.align		4
.L_22:
        /*0088*/ 	.word	index@(_Z19integrateVelocitiesPdS_S_S_S_S_id)
        /*008c*/ 	.word	0x00000018


	//----- nvinfo : EIATTR_FRAME_SIZE
	.align		4
.L_23:
        /*0090*/ 	.byte	0x04, 0x11
        /*0092*/ 	.short	(.L_25 - .L_24)
	.align		4
.L_24:
        /*0094*/ 	.word	index@(_Z19integrateVelocitiesPdS_S_S_S_S_id)
        /*0098*/ 	.word	0x00000000


	//----- nvinfo : EIATTR_MIN_STACK_SIZE
	.align		4
.L_25:
        /*009c*/ 	.byte	0x04, 0x12
        /*009e*/ 	.short	(.L_27 - .L_26)
	.align		4
.L_26:
        /*00a0*/ 	.word	index@(_Z19integrateVelocitiesPdS_S_S_S_S_id)
        /*00a4*/ 	.word	0x00000000


	//----- nvinfo : EIATTR_MIN_STACK_SIZE
	.align		4
.L_27:
        /*00a8*/ 	.byte	0x04, 0x12
        /*00aa*/ 	.short	(.L_29 - .L_28)
	.align		4
.L_28:
        /*00ac*/ 	.word	index@(_Z18integratePositionsiPdS_S_S_S_S_S_S_idS_d)
        /*00b0*/ 	.word	0x00000000


	//----- nvinfo : EIATTR_MIN_STACK_SIZE
	.align		4
.L_29:
        /*00b4*/ 	.byte	0x04, 0x12
        /*00b6*/ 	.short	(.L_31 - .L_30)
	.align		4
.L_30:
        /*00b8*/ 	.word	index@(_Z22aggregateAccelerationsPdS_S_S_PKdi)
        /*00bc*/ 	.word	0x00000000


	//----- nvinfo : EIATTR_MIN_STACK_SIZE
	.align		4
.L_31:
        /*00c0*/ 	.byte	0x04, 0x12
        /*00c2*/ 	.short	(.L_33 - .L_32)
	.align		4
.L_32:
        /*00c4*/ 	.word	index@(_Z13computeForcesPdS_S_S_iiiS_d)
        /*00c8*/ 	.word	0x00000000
.L_33:


//--------------------- .nv.compat                --------------------------
	.section	.nv.compat,"",@"SHT_CUDA_COMPAT_INFO"
	.align	4
        /*0000*/ 	.byte	0x02, 0x09, 0x00, 0x00, 0x02, 0x02, 0x01, 0x00, 0x02, 0x05, 0x05, 0x00, 0x03, 0x07, 0x01, 0x01
        /*0010*/ 	.byte	0x02, 0x03, 0x00, 0x00, 0x02, 0x06, 0x01, 0x00, 0x04, 0x0b, 0x08, 0x00, 0x01, 0x00, 0x00, 0x00
        /*0020*/ 	.byte	0x00, 0x00, 0x00, 0x00


//--------------------- .nv.info._Z19integrateVelocitiesPdS_S_S_S_S_id --------------------------
	.section	.nv.info._Z19integrateVelocitiesPdS_S_S_S_S_id,"",@"SHT_CUDA_INFO"
	.sectionflags	@""
	.align	4


	//----- nvinfo : EIATTR_CUDA_API_VERSION
	.align		4
        /*0000*/ 	.byte	0x04, 0x37
        /*0002*/ 	.short	(.L_35 - .L_34)
.L_34:
        /*0004*/ 	.word	0x00000082


	//----- nvinfo : EIATTR_KPARAM_INFO
	.align		4
.L_35:
        /*0008*/ 	.byte	0x04, 0x17
        /*000a*/ 	.short	(.L_37 - .L_36)
.L_36:
        /*000c*/ 	.word	0x00000000
        /*0010*/ 	.short	0x0007
        /*0012*/ 	.short	0x0038
        /*0014*/ 	.byte	0x00, 0xf0, 0x21, 0x00


	//----- nvinfo : EIATTR_KPARAM_INFO
	.align		4
.L_37:
        /*0018*/ 	.byte	0x04, 0x17
        /*001a*/ 	.short	(.L_39 - .L_38)
.L_38:
        /*001c*/ 	.word	0x00000000
        /*0020*/ 	.short	0x0006
        /*0022*/ 	.short	0x0030
        /*0024*/ 	.byte	0x00, 0xf0, 0x11, 0x00


	//----- nvinfo : EIATTR_KPARAM_INFO
	.align		4
.L_39:
        /*0028*/ 	.byte	0x04, 0x17
        /*002a*/ 	.short	(.L_41 - .L_40)
.L_40:
        /*002c*/ 	.word	0x00000000
        /*0030*/ 	.short	0x0005
        /*0032*/ 	.short	0x0028
        /*0034*/ 	.byte	0x00, 0xf5, 0x21, 0x00


	//----- nvinfo : EIATTR_KPARAM_INFO
	.align		4
.L_41:
        /*0038*/ 	.byte	0x04, 0x17
        /*003a*/ 	.short	(.L_43 - .L_42)
.L_42:
        /*003c*/ 	.word	0x00000000
        /*0040*/ 	.short	0x0004
        /*0042*/ 	.short	0x0020
        /*0044*/ 	.byte	0x00, 0xf5, 0x21, 0x00


	//----- nvinfo : EIATTR_KPARAM_INFO
	.align		4
.L_43:
        /*0048*/ 	.byte	0x04, 0x17
        /*004a*/ 	.short	(.L_45 - .L_44)
.L_44:
        /*004c*/ 	.word	0x00000000
        /*0050*/ 	.short	0x0003
        /*0052*/ 	.short	0x0018
        /*0054*/ 	.byte	0x00, 0xf5, 0x21, 0x00


	//----- nvinfo : EIATTR_KPARAM_INFO
	.align		4
.L_45:
        /*0058*/ 	.byte	0x04, 0x17
        /*005a*/ 	.short	(.L_47 - .L_46)
.L_46:
        /*005c*/ 	.word	0x00000000
        /*0060*/ 	.short	0x0002
        /*0062*/ 	.short	0x0010
        /*0064*/ 	.byte	0x00, 0xf5, 0x21, 0x00


	//----- nvinfo : EIATTR_KPARAM_INFO
	.align		4
.L_47:
        /*0068*/ 	.byte	0x04, 0x17
        /*006a*/ 	.short	(.L_49 - .L_48)
.L_48:
        /*006c*/ 	.word	0x00000000
        /*0070*/ 	.short	0x0001
        /*0072*/ 	.short	0x0008
        /*0074*/ 	.byte	0x00, 0xf5, 0x21, 0x00


	//----- nvinfo : EIATTR_KPARAM_INFO
	.align		4
.L_49:
        /*0078*/ 	.byte	0x04, 0x17
        /*007a*/ 	.short	(.L_51 - .L_50)
.L_50:
        /*007c*/ 	.word	0x00000000
        /*0080*/ 	.short	0x0000
        /*0082*/ 	.short	0x0000
        /*0084*/ 	.byte	0x00, 0xf5, 0x21, 0x00


	//----- nvinfo : EIATTR_SPARSE_MMA_MASK
	.align		4
.L_51:
        /*0088*/ 	.byte	0x03, 0x50
        /*008a*/ 	.short	0x0000


	//----- nvinfo : EIATTR_MAXREG_COUNT
	.align		4
        /*008c*/ 	.byte	0x03, 0x1b
        /*008e*/ 	.short	0x00ff


	//----- nvinfo : EIATTR_MERCURY_ISA_VERSION
	.align		4
        /*0090*/ 	.byte	0x03, 0x5f
        /*0092*/ 	.short	0x0101


	//----- nvinfo : EIATTR_VRC_CTA_INIT_COUNT
	.align		4
        /*0094*/ 	.byte	0x02, 0x4a
	.zero		1
	.zero		1


	//----- nvinfo : EIATTR_EXIT_INSTR_OFFSETS
	.align		4
        /*0098*/ 	.byte	0x04, 0x1c
        /*009a*/ 	.short	(.L_53 - .L_52)


	//   ....[0]....
.L_52:
        /*009c*/ 	.word	0x00000070


	//   ....[1]....
        /*00a0*/ 	.word	0x00000280


	//----- nvinfo : EIATTR_CBANK_PARAM_SIZE
	.align		4
.L_53:
        /*00a4*/ 	.byte	0x03, 0x19
        /*00a6*/ 	.short	0x0040


	//----- nvinfo : EIATTR_PARAM_CBANK
	.align		4
        /*00a8*/ 	.byte	0x04, 0x0a
        /*00aa*/ 	.short	(.L_55 - .L_54)
	.align		4
.L_54:
        /*00ac*/ 	.word	index@(.nv.constant0._Z19integrateVelocitiesPdS_S_S_S_S_id)
        /*00b0*/ 	.short	0x0380
        /*00b2*/ 	.short	0x0040


	//----- nvinfo : EIATTR_SW_WAR
	.align		4
.L_55:
        /*00b4*/ 	.byte	0x04, 0x36
        /*00b6*/ 	.short	(.L_57 - .L_56)
.L_56:
        /*00b8*/ 	.word	0x00000008
.L_57:


//--------------------- .nv.info._Z18integratePositionsiPdS_S_S_S_S_S_S_idS_d --------------------------
	.section	.nv.info._Z18integratePositionsiPdS_S_S_S_S_S_S_idS_d,"",@"SHT_CUDA_INFO"
	.sectionflags	@""
	.align	4


	//----- nvinfo : EIATTR_CUDA_API_VERSION
	.align		4
        /*0000*/ 	.byte	0x04, 0x37
        /*0002*/ 	.short	(.L_59 - .L_58)
.L_58:
        /*0004*/ 	.word	0x00000082


	//----- nvinfo : EIATTR_KPARAM_INFO
	.align		4
.L_59:
        /*0008*/ 	.byte	0x04, 0x17
        /*000a*/ 	.short	(.L_61 - .L_60)
.L_60:
        /*000c*/ 	.word	0x00000000
        /*0010*/ 	.short	0x000c
        /*0012*/ 	.short	0x0060
        /*0014*/ 	.byte	0x00, 0xf0, 0x21, 0x00


	//----- nvinfo : EIATTR_KPARAM_INFO
	.align		4
.L_61:
        /*0018*/ 	.byte	0x04, 0x17
        /*001a*/ 	.short	(.L_63 - .L_62)
.L_62:
        /*001c*/ 	.word	0x00000000
        /*0020*/ 	.short	0x000b
        /*0022*/ 	.short	0x0058
        /*0024*/ 	.byte	0x00, 0xf5, 0x21, 0x00


	//----- nvinfo : EIATTR_KPARAM_INFO
	.align		4
.L_63:
        /*0028*/ 	.byte	0x04, 0x17
        /*002a*/ 	.short	(.L_65 - .L_64)
.L_64:
        /*002c*/ 	.word	0x00000000
        /*0030*/ 	.short	0x000a
        /*0032*/ 	.short	0x0050
        /*0034*/ 	.byte	0x00, 0xf0, 0x21, 0x00


	//----- nvinfo : EIATTR_KPARAM_INFO
	.align		4
.L_65:
        /*0038*/ 	.byte	0x04, 0x17
        /*003a*/ 	.short	(.L_67 - .L_66)
.L_66:
        /*003c*/ 	.word	0x00000000
        /*0040*/ 	.short	0x0009
        /*0042*/ 	.short	0x0048
        /*0044*/ 	.byte	0x00, 0xf0, 0x11, 0x00


	//----- nvinfo : EIATTR_KPARAM_INFO
	.align		4
.L_67:
        /*0048*/ 	.byte	0x04, 0x17
        /*004a*/ 	.short	(.L_69 - .L_68)
.L_68:
        /*004c*/ 	.word	0x00000000
        /*0050*/ 	.short	0x0008
        /*0052*/ 	.short	0x0040
        /*0054*/ 	.byte	0x00, 0xf5, 0x21, 0x00


	//----- nvinfo : EIATTR_KPARAM_INFO
	.align		4
.L_69:
        /*0058*/ 	.byte	0x04, 0x17
        /*005a*/ 	.short	(.L_71 - .L_70)
.L_70:
        /*005c*/ 	.word	0x00000000
        /*0060*/ 	.short	0x0007
        /*0062*/ 	.short	0x0038
        /*0064*/ 	.byte	0x00, 0xf5, 0x21, 0x00


	//----- nvinfo : EIATTR_KPARAM_INFO
	.align		4
.L_71:
        /*0068*/ 	.byte	0x04, 0x17
        /*006a*/ 	.short	(.L_73 - .L_72)
.L_72:
        /*006c*/ 	.word	0x00000000
        /*0070*/ 	.short	0x0006
        /*0072*/ 	.short	0x0030
        /*0074*/ 	.byte	0x00, 0xf5, 0x21, 0x00


	//----- nvinfo : EIATTR_KPARAM_INFO
	.align		4
.L_73:
        /*0078*/ 	.byte	0x04, 0x17
        /*007a*/ 	.short	(.L_75 - .L_74)
.L_74:
        /*007c*/ 	.word	0x00000000
        /*0080*/ 	.short	0x0005
        /*0082*/ 	.short	0x0028
        /*0084*/ 	.byte	0x00, 0xf5, 0x21, 0x00


	//----- nvinfo : EIATTR_KPARAM_INFO
	.align		4
.L_75:
        /*0088*/ 	.byte	0x04, 0x17
        /*008a*/ 	.short	(.L_77 - .L_76)
.L_76:
        /*008c*/ 	.word	0x00000000
        /*0090*/ 	.short	0x0004
        /*0092*/ 	.short	0x0020
        /*0094*/ 	.byte	0x00, 0xf5, 0x21, 0x00


	//----- nvinfo : EIATTR_KPARAM_INFO
	.align		4
.L_77:
        /*0098*/ 	.byte	0x04, 0x17
        /*009a*/ 	.short	(.L_79 - .L_78)
.L_78:
        /*009c*/ 	.word	0x00000000
        /*00a0*/ 	.short	0x0003
        /*00a2*/ 	.short	0x0018
        /*00a4*/ 	.byte	0x00, 0xf5, 0x21, 0x00


	//----- nvinfo : EIATTR_KPARAM_INFO
	.align		4
.L_79:
        /*00a8*/ 	.byte	0x04, 0x17
        /*00aa*/ 	.short	(.L_81 - .L_80)
.L_80:
        /*00ac*/ 	.word	0x00000000
        /*00b0*/ 	.short	0x0002
        /*00b2*/ 	.short	0x0010
        /*00b4*/ 	.byte	0x00, 0xf5, 0x21, 0x00


	//----- nvinfo : EIATTR_KPARAM_INFO
	.align		4
.L_81:
        /*00b8*/ 	.byte	0x04, 0x17
        /*00ba*/ 	.short	(.L_83 - .L_82)
.L_82:
        /*00bc*/ 	.word	0x00000000
        /*00c0*/ 	.short	0x0001
        /*00c2*/ 	.short	0x0008
        /*00c4*/ 	.byte	0x00, 0xf5, 0x21, 0x00


	//----- nvinfo : EIATTR_KPARAM_INFO
	.align		4
.L_83:
        /*00c8*/ 	.byte	0x04, 0x17
        /*00ca*/ 	.short	(.L_85 - .L_84)
.L_84:
        /*00cc*/ 	.word	0x00000000
        /*00d0*/ 	.short	0x0000
        /*00d2*/ 	.short	0x0000
        /*00d4*/ 	.byte	0x00, 0xf0, 0x11, 0x00


	//----- nvinfo : EIATTR_SPARSE_MMA_MASK
	.align		4
.L_85:
        /*00d8*/ 	.byte	0x03, 0x50
        /*00da*/ 	.short	0x0000


	//----- nvinfo : EIATTR_MAXREG_COUNT
	.align		4
        /*00dc*/ 	.byte	0x03, 0x1b
        /*00de*/ 	.short	0x00ff


	//----- nvinfo : EIATTR_MERCURY_ISA_VERSION
	.align		4
        /*00e0*/ 	.byte	0x03, 0x5f
        /*00e2*/ 	.short	0x0101


	//----- nvinfo : EIATTR_VRC_CTA_INIT_COUNT
	.align		4
        /*00e4*/ 	.byte	0x02, 0x4a
	.zero		1
	.zero		1


	//----- nvinfo : EIATTR_EXIT_INSTR_OFFSETS
	.align		4
        /*00e8*/ 	.byte	0x04, 0x1c
        /*00ea*/ 	.short	(.L_87 - .L_86)


	//   ....[0]....
.L_86:
        /*00ec*/ 	.word	0x00000070


	//   ....[1]....
        /*00f0*/ 	.word	0x00000520


	//   ....[2]....
        /*00f4*/ 	.word	0x00000560


	//----- nvinfo : EIATTR_CRS_STACK_SIZE
	.align		4
.L_87:
        /*00f8*/ 	.byte	0x04, 0x1e
        /*00fa*/ 	.short	(.L_89 - .L_88)
.L_88:
        /*00fc*/ 	.word	0x00000000


	//----- nvinfo : EIATTR_CBANK_PARAM_SIZE
	.align		4
.L_89:
        /*0100*/ 	.byte	0x03, 0x19
        /*0102*/ 	.short	0x0068


	//----- nvinfo : EIATTR_PARAM_CBANK
	.align		4
        /*0104*/ 	.byte	0x04, 0x0a
        /*0106*/ 	.short	(.L_91 - .L_90)
	.align		4
.L_90:
        /*0108*/ 	.word	index@(.nv.constant0._Z18integratePositionsiPdS_S_S_S_S_S_S_idS_d)
        /*010c*/ 	.short	0x0380
        /*010e*/ 	.short	0x0068


	//----- nvinfo : EIATTR_SW_WAR
	.align		4
.L_91:
        /*0110*/ 	.byte	0x04, 0x36
        /*0112*/ 	.short	(.L_93 - .L_92)
.L_92:
        /*0114*/ 	.word	0x00000008
.L_93:


//--------------------- .nv.info._Z22aggregateAccelerationsPdS_S_S_PKdi --------------------------
	.section	.nv.info._Z22aggregateAccelerationsPdS_S_S_PKdi,"",@"SHT_CUDA_INFO"
	.sectionflags	@""
	.align	4


	//----- nvinfo : EIATTR_CUDA_API_VERSION
	.align		4
        /*0000*/ 	.byte	0x04, 0x37
        /*0002*/ 	.short	(.L_95 - .L_94)
.L_94:
        /*0004*/ 	.word	0x00000082


	//----- nvinfo : EIATTR_KPARAM_INFO
	.align		4
.L_95:
        /*0008*/ 	.byte	0x04, 0x17
        /*000a*/ 	.short	(.L_97 - .L_96)
.L_96:
        /*000c*/ 	.word	0x00000000
        /*0010*/ 	.short	0x0005
        /*0012*/ 	.short	0x0028
        /*0014*/ 	.byte	0x00, 0xf0, 0x11, 0x00


	//----- nvinfo : EIATTR_KPARAM_INFO
	.align		4
.L_97:
        /*0018*/ 	.byte	0x04, 0x17
        /*001a*/ 	.short	(.L_99 - .L_98)
.L_98:
        /*001c*/ 	.word	0x00000000
        /*0020*/ 	.short	0x0004
        /*0022*/ 	.short	0x0020
        /*0024*/ 	.byte	0x00, 0xf5, 0x21, 0x00


	//----- nvinfo : EIATTR_KPARAM_INFO
	.align		4
.L_99:
        /*0028*/ 	.byte	0x04, 0x17
        /*002a*/ 	.short	(.L_101 - .L_100)
.L_100:
        /*002c*/ 	.word	0x00000000
        /*0030*/ 	.short	0x0003
        /*0032*/ 	.short	0x0018
        /*0034*/ 	.byte	0x00, 0xf5, 0x21, 0x00


	//----- nvinfo : EIATTR_KPARAM_INFO
	.align		4
.L_101:
        /*0038*/ 	.byte	0x04, 0x17
        /*003a*/ 	.short	(.L_103 - .L_102)
.L_102:
        /*003c*/ 	.word	0x00000000
        /*0040*/ 	.short	0x0002
        /*0042*/ 	.short	0x0010
        /*0044*/ 	.byte	0x00, 0xf5, 0x21, 0x00


	//----- nvinfo : EIATTR_KPARAM_INFO
	.align		4
.L_103:
        /*0048*/ 	.byte	0x04, 0x17
        /*004a*/ 	.short	(.L_105 - .L_104)
.L_104:
        /*004c*/ 	.word	0x00000000
        /*0050*/ 	.short	0x0001
        /*0052*/ 	.short	0x0008
        /*0054*/ 	.byte	0x00, 0xf5, 0x21, 0x00


	//----- nvinfo : EIATTR_KPARAM_INFO
	.align		4
.L_105:
        /*0058*/ 	.byte	0x04, 0x17
        /*005a*/ 	.short	(.L_107 - .L_106)
.L_106:
        /*005c*/ 	.word	0x00000000
        /*0060*/ 	.short	0x0000
        /*0062*/ 	.short	0x0000
        /*0064*/ 	.byte	0x00, 0xf5, 0x21, 0x00


	//----- nvinfo : EIATTR_SPARSE_MMA_MASK
	.align		4
.L_107:
        /*0068*/ 	.byte	0x03, 0x50
        /*006a*/ 	.short	0x0000


	//----- nvinfo : EIATTR_MAXREG_COUNT
	.align		4
        /*006c*/ 	.byte	0x03, 0x1b
        /*006e*/ 	.short	0x00ff


	//----- nvinfo : EIATTR_MERCURY_ISA_VERSION
	.align		4
        /*0070*/ 	.byte	0x03, 0x5f
        /*0072*/ 	.short	0x0101


	//----- nvinfo : EIATTR_VRC_CTA_INIT_COUNT
	.align		4
        /*0074*/ 	.byte	0x02, 0x4a
	.zero		1
	.zero		1


	//----- nvinfo : EIATTR_EXIT_INSTR_OFFSETS
	.align		4
        /*0078*/ 	.byte	0x04, 0x1c
        /*007a*/ 	.short	(.L_109 - .L_108)


	//   ....[0]....
.L_108:
        /*007c*/ 	.word	0x00000070


	//   ....[1]....
        /*0080*/ 	.word	0x00000ee0


	//----- nvinfo : EIATTR_CRS_STACK_SIZE
	.align		4
.L_109:
        /*0084*/ 	.byte	0x04, 0x1e
        /*0086*/ 	.short	(.L_111 - .L_110)
.L_110:
        /*0088*/ 	.word	0x00000000


	//----- nvinfo : EIATTR_CBANK_PARAM_SIZE
	.align		4
.L_111:
        /*008c*/ 	.byte	0x03, 0x19
        /*008e*/ 	.short	0x002c


	//----- nvinfo : EIATTR_PARAM_CBANK
	.align		4
        /*0090*/ 	.byte	0x04, 0x0a
        /*0092*/ 	.short	(.L_113 - .L_112)
	.align		4
.L_112:
        /*0094*/ 	.word	index@(.nv.constant0._Z22aggregateAccelerationsPdS_S_S_PKdi)
        /*0098*/ 	.short	0x0380
        /*009a*/ 	.short	0x002c


	//----- nvinfo : EIATTR_SW_WAR
	.align		4
.L_113:
        /*009c*/ 	.byte	0x04, 0x36
        /*009e*/ 	.short	(.L_115 - .L_114)
.L_114:
        /*00a0*/ 	.word	0x00000008
.L_115:


//--------------------- .nv.info._Z13computeForcesPdS_S_S_iiiS_d --------------------------
	.section	.nv.info._Z13computeForcesPdS_S_S_iiiS_d,"",@"SHT_CUDA_INFO"
	.sectionflags	@""
	.align	4


	//----- nvinfo : EIATTR_CUDA_API_VERSION
	.align		4
        /*0000*/ 	.byte	0x04, 0x37
        /*0002*/ 	.short	(.L_117 - .L_116)
.L_116:
        /*0004*/ 	.word	0x00000082


	//----- nvinfo : EIATTR_KPARAM_INFO
	.align		4
.L_117:
        /*0008*/ 	.byte	0x04, 0x17
        /*000a*/ 	.short	(.L_119 - .L_118)
.L_118:
        /*000c*/ 	.word	0x00000000
        /*0010*/ 	.short	0x0008
        /*0012*/ 	.short	0x0038
        /*0014*/ 	.byte	0x00, 0xf0, 0x21, 0x00


	//----- nvinfo : EIATTR_KPARAM_INFO
	.align		4
.L_119:
        /*0018*/ 	.byte	0x04, 0x17
        /*001a*/ 	.short	(.L_121 - .L_120)
.L_120:
        /*001c*/ 	.word	0x00000000
        /*0020*/ 	.short	0x0007
        /*0022*/ 	.short	0x0030
        /*0024*/ 	.byte	0x00, 0xf5, 0x21, 0x00


	//----- nvinfo : EIATTR_KPARAM_INFO
	.align		4
.L_121:
        /*0028*/ 	.byte	0x04, 0x17
        /*002a*/ 	.short	(.L_123 - .L_122)
.L_122:
        /*002c*/ 	.word	0x00000000
        /*0030*/ 	.short	0x0006
        /*0032*/ 	.short	0x0028
        /*0034*/ 	.byte	0x00, 0xf0, 0x11, 0x00


	//----- nvinfo : EIATTR_KPARAM_INFO
	.align		4
.L_123:
        /*0038*/ 	.byte	0x04, 0x17
        /*003a*/ 	.short	(.L_125 - .L_124)
.L_124:
        /*003c*/ 	.word	0x00000000
        /*0040*/ 	.short	0x0005
        /*0042*/ 	.short	0x0024
        /*0044*/ 	.byte	0x00, 0xf0, 0x11, 0x00


	//----- nvinfo : EIATTR_KPARAM_INFO
	.align		4
.L_125:
        /*0048*/ 	.byte	0x04, 0x17
        /*004a*/ 	.short	(.L_127 - .L_126)
.L_126:
        /*004c*/ 	.word	0x00000000
        /*0050*/ 	.short	0x0004
        /*0052*/ 	.short	0x0020
        /*0054*/ 	.byte	0x00, 0xf0, 0x11, 0x00


	//----- nvinfo : EIATTR_KPARAM_INFO
	.align		4
.L_127:
        /*0058*/ 	.byte	0x04, 0x17
        /*005a*/ 	.short	(.L_129 - .L_128)
.L_128:
        /*005c*/ 	.word	0x00000000
        /*0060*/ 	.short	0x0003
        /*0062*/ 	.short	0x0018
        /*0064*/ 	.byte	0x00, 0xf5, 0x21, 0x00


	//----- nvinfo : EIATTR_KPARAM_INFO
	.align		4
.L_129:
        /*0068*/ 	.byte	0x04, 0x17
        /*006a*/ 	.short	(.L_131 - .L_130)
.L_130:
        /*006c*/ 	.word	0x00000000
        /*0070*/ 	.short	0x0002
        /*0072*/ 	.short	0x0010
        /*0074*/ 	.byte	0x00, 0xf5, 0x21, 0x00


	//----- nvinfo : EIATTR_KPARAM_INFO
	.align		4
.L_131:
        /*0078*/ 	.byte	0x04, 0x17
        /*007a*/ 	.short	(.L_133 - .L_132)
.L_132:
        /*007c*/ 	.word	0x00000000
        /*0080*/ 	.short	0x0001
        /*0082*/ 	.short	0x0008
        /*0084*/ 	.byte	0x00, 0xf5, 0x21, 0x00


	//----- nvinfo : EIATTR_KPARAM_INFO
	.align		4
.L_133:
        /*0088*/ 	.byte	0x04, 0x17
        /*008a*/ 	.short	(.L_135 - .L_134)
.L_134:
        /*008c*/ 	.word	0x00000000
        /*0090*/ 	.short	0x0000
        /*0092*/ 	.short	0x0000
        /*0094*/ 	.byte	0x00, 0xf5, 0x21, 0x00


	//----- nvinfo : EIATTR_SPARSE_MMA_MASK
	.align		4
.L_135:
        /*0098*/ 	.byte	0x03, 0x50
        /*009a*/ 	.short	0x0000


	//----- nvinfo : EIATTR_MAXREG_COUNT
	.align		4
        /*009c*/ 	.byte	0x03, 0x1b
        /*009e*/ 	.short	0x00ff


	//----- nvinfo : EIATTR_MERCURY_ISA_VERSION
	.align		4
        /*00a0*/ 	.byte	0x03, 0x5f
        /*00a2*/ 	.short	0x0101


	//----- nvinfo : EIATTR_VRC_CTA_INIT_COUNT
	.align		4
        /*00a4*/ 	.byte	0x02, 0x4a
	.zero		1
	.zero		1


	//----- nvinfo : EIATTR_EXIT_INSTR_OFFSETS
	.align		4
        /*00a8*/ 	.byte	0x04, 0x1c
        /*00aa*/ 	.short	(.L_137 - .L_136)


	//   ....[0]....
.L_136:
        /*00ac*/ 	.word	0x000000c0


	//   ....[1]....
        /*00b0*/ 	.word	0x00000d50


	//   ....[2]....
        /*00b4*/ 	.word	0x00000de0


	//----- nvinfo : EIATTR_CRS_STACK_SIZE
	.align		4
.L_137:
        /*00b8*/ 	.byte	0x04, 0x1e
        /*00ba*/ 	.short	(.L_139 - .L_138)
.L_138:
        /*00bc*/ 	.word	0x00000000


	//----- nvinfo : EIATTR_CBANK_PARAM_SIZE
	.align		4
.L_139:
        /*00c0*/ 	.byte	0x03, 0x19
        /*00c2*/ 	.short	0x0040


	//----- nvinfo : EIATTR_PARAM_CBANK
	.align		4
        /*00c4*/ 	.byte	0x04, 0x0a
        /*00c6*/ 	.short	(.L_141 - .L_140)
	.align		4
.L_140:
        /*00c8*/ 	.word	index@(.nv.constant0._Z13computeForcesPdS_S_S_iiiS_d)
        /*00cc*/ 	.short	0x0380
        /*00ce*/ 	.short	0x0040


	//----- nvinfo : EIATTR_SW_WAR
	.align		4
.L_141:
        /*00d0*/ 	.byte	0x04, 0x36
        /*00d2*/ 	.short	(.L_143 - .L_142)
.L_142:
        /*00d4*/ 	.word	0x00000008
.L_143:


//--------------------- .nv.callgraph             --------------------------
	.section	.nv.callgraph,"",@"SHT_CUDA_CALLGRAPH"
	.align	4
	.sectionentsize	8
	.align		4
        /*0000*/ 	.word	0x00000000
	.align		4
        /*0004*/ 	.word	0xffffffff
	.align		4
        /*0008*/ 	.word	0x00000000
	.align		4
        /*000c*/ 	.word	0xfffffffe
	.align		4
        /*0010*/ 	.word	0x00000000
	.align		4
        /*0014*/ 	.word	0xfffffffd
	.align		4
        /*0018*/ 	.word	0x00000000
	.align		4
        /*001c*/ 	.word	0xfffffffc


//--------------------- .text._Z19integrateVelocitiesPdS_S_S_S_S_id --------------------------
	.section	.text._Z19integrateVelocitiesPdS_S_S_S_S_id,"ax",@progbits
	.align	128
        .global         _Z19integrateVelocitiesPdS_S_S_S_S_id
        .type           _Z19integrateVelocitiesPdS_S_S_S_S_id,@function
        .size           _Z19integrateVelocitiesPdS_S_S_S_S_id,(.L_x_57 - _Z19integrateVelocitiesPdS_S_S_S_S_id)
        .other          _Z19integrateVelocitiesPdS_S_S_S_S_id,@"STO_CUDA_ENTRY STV_DEFAULT"
_Z19integrateVelocitiesPdS_S_S_S_S_id:
.text._Z19integrateVelocitiesPdS_S_S_S_S_id:
[----:B------:R-:W-:Y:S01]  /*0000*/  LDC R1, c[0x0][0x37c] ;  /* 0x0000df00ff017b82 */ /* 0x000fe20000000800 */
[----:B------:R-:W0:Y:S07]  /*0010*/  S2R R3, SR_TID.X ;  /* 0x0000000000037919 */ /* 0x000e2e0000002100 */
[----:B------:R-:W0:Y:S01]  /*0020*/  S2UR UR4, SR_CTAID.X ;  /* 0x00000000000479c3 */ /* 0x000e220000002500 */
[----:B------:R-:W1:Y:S07]  /*0030*/  LDCU UR5, c[0x0][0x3b0] ;  /* 0x00007600ff0577ac */ /* 0x000e6e0008000800 */
[----:B------:R-:W0:Y:S02]  /*0040*/  LDC R0, c[0x0][0x360] ;  /* 0x0000d800ff007b82 */ /* 0x000e240000000800 */
[----:B0-----:R-:W-:-:S05]  /*0050*/  IMAD R0, R0, UR4, R3 ;  /* 0x0000000400007c24 */ /* 0x001fca000f8e0203 */
[----:B-1----:R-:W-:-:S13]  /*0060*/  ISETP.GE.AND P0, PT, R0, UR5, PT ;  /* 0x0000000500007c0c */ /* 0x002fda000bf06270 */
[----:B------:R-:W-:Y:S05]  /*0070*/  @P0 EXIT ;  /* 0x000000000000094d */ /* 0x000fea0003800000 */
[----:B------:R-:W0:Y:S01]  /*0080*/  LDC.64 R2, c[0x0][0x390] ;  /* 0x0000e400ff027b82 */ /* 0x000e220000000a00 */
[----:B------:R-:W1:Y:S01]  /*0090*/  LDCU.64 UR4, c[0x0][0x358] ;  /* 0x00006b00ff0477ac */ /* 0x000e620008000a00 */
[----:B------:R-:W2:Y:S06]  /*00a0*/  LDCU.64 UR6, c[0x0][0x3b8] ;  /* 0x00007700ff0677ac */ /* 0x000eac0008000a00 */
[----:B------:R-:W3:Y:S08]  /*00b0*/  LDC.64 R4, c[0x0][0x3a0] ;  /* 0x0000e800ff047b82 */ /* 0x000ef00000000a00 */
[----:B------:R-:W4:Y:S01]  /*00c0*/  LDC.64 R10, c[0x0][0x380] ;  /* 0x0000e000ff0a7b82 */ /* 0x000f220000000a00 */
[----:B0-----:R-:W-:-:S07]  /*00d0*/  IMAD.WIDE R2, R0, 0x8, R2 ;  /* 0x0000000800027825 */ /* 0x001fce00078e0202 */
[----:B------:R-:W0:Y:S01]  /*00e0*/  LDC.64 R14, c[0x0][0x398] ;  /* 0x0000e600ff0e7b82 */ /* 0x000e220000000a00 */
[----:B-1----:R-:W5:Y:S01]  /*00f0*/  LDG.E.64 R6, desc[UR4][R2.64] ;  /* 0x0000000402067981 */ /* 0x002f62000c1e1b00 */
[----:B---3--:R-:W-:-:S06]  /*0100*/  IMAD.WIDE R4, R0, 0x8, R4 ;  /* 0x0000000800047825 */ /* 0x008fcc00078e0204 */
[----:B------:R-:W1:Y:S01]  /*0110*/  LDC.64 R16, c[0x0][0x3a8] ;  /* 0x0000ea00ff107b82 */ /* 0x000e620000000a00 */
[----:B------:R-:W5:Y:S01]  /*0120*/  LDG.E.64 R8, desc[UR4][R4.64] ;  /* 0x0000000404087981 */ /* 0x000f62000c1e1b00 */
[----:B----4-:R-:W-:-:S06]  /*0130*/  IMAD.WIDE R10, R0, 0x8, R10 ;  /* 0x00000008000a7825 */ /* 0x010fcc00078e020a */
[----:B------:R-:W3:Y:S01]  /*0140*/  LDC.64 R18, c[0x0][0x388] ;  /* 0x0000e200ff127b82 */ /* 0x000ee20000000a00 */
[----:B------:R-:W2:Y:S01]  /*0150*/  LDG.E.64 R12, desc[UR4][R10.64] ;  /* 0x000000040a0c7981 */ /* 0x000ea2000c1e1b00 */
[----:B---3--:R-:W-:Y:S01]  /*0160*/  IMAD.WIDE R18, R0, 0x8, R18 ;  /* 0x0000000800127825 */ /* 0x008fe200078e0212 */
[----:B-----5:R-:W-:-:S08]  /*0170*/  DADD R6, R6, R8 ;  /* 0x0000000006067229 */ /* 0x020fd00000000008 */
[----:B------:R-:W-:Y:S01]  /*0180*/  DMUL R6, R6, 0.5 ;  /* 0x3fe0000006067828 */ /* 0x000fe20000000000 */
[----:B-1----:R-:W-:-:S07]  /*0190*/  IMAD.WIDE R8, R0, 0x8, R16 ;  /* 0x0000000800087825 */ /* 0x002fce00078e0210 */
[----:B--2---:R-:W-:Y:S01]  /*01a0*/  DFMA R12, R6, UR6, R12 ;  /* 0x00000006060c7c2b */ /* 0x004fe2000800000c */
[----:B0-----:R-:W-:-:S06]  /*01b0*/  IMAD.WIDE R6, R0, 0x8, R14 ;  /* 0x0000000800067825 */ /* 0x001fcc00078e020e */
[----:B------:R0:W-:Y:S04]  /*01c0*/  STG.E.64 desc[UR4][R10.64], R12 ;  /* 0x0000000c0a007986 */ /* 0x0001e8000c101b04 */
[----:B------:R-:W2:Y:S04]  /*01d0*/  LDG.E.64 R14, desc[UR4][R6.64] ;  /* 0x00000004060e7981 */ /* 0x000ea8000c1e1b00 */
[----:B------:R-:W2:Y:S04]  /*01e0*/  LDG.E.64 R16, desc[UR4][R8.64] ;  /* 0x0000000408107981 */ /* 0x000ea8000c1e1b00 */
[----:B------:R-:W3:Y:S01]  /*01f0*/  LDG.E.64 R20, desc[UR4][R18.64] ;  /* 0x0000000412147981 */ /* 0x000ee2000c1e1b00 */
[----:B--2---:R-:W-:-:S08]  /*0200*/  DADD R14, R14, R16 ;  /* 0x000000000e0e7229 */ /* 0x004fd00000000010 */
[----:B------:R-:W-:-:S08]  /*0210*/  DMUL R14, R14, 0.5 ;  /* 0x3fe000000e0e7828 */ /* 0x000fd00000000000 */
[----:B---3--:R-:W-:-:S07]  /*0220*/  DFMA R14, R14, UR6, R20 ;  /* 0x000000060e0e7c2b */ /* 0x008fce0008000014 */
[----:B------:R-:W-:Y:S04]  /*0230*/  STG.E.64 desc[UR4][R18.64], R14 ;  /* 0x0000000e12007986 */ /* 0x000fe8000c101b04 */
[----:B------:R-:W2:Y:S04]  /*0240*/  LDG.E.64 R4, desc[UR4][R4.64] ;  /* 0x0000000404047981 */ /* 0x000ea8000c1e1b00 */
[----:B--2---:R-:W-:Y:S04]  /*0250*/  STG.E.64 desc[UR4][R2.64], R4 ;  /* 0x0000000402007986 */ /* 0x004fe8000c101b04 */
[----:B0-----:R-:W2:Y:S04]  /*0260*/  LDG.E.64 R10, desc[UR4][R8.64] ;  /* 0x00000004080a7981 */ /* 0x001ea8000c1e1b00 */
[----:B--2---:R-:W-:Y:S01]  /*0270*/  STG.E.64 desc[UR4][R6.64], R10 ;  /* 0x0000000a06007986 */ /* 0x004fe2000c101b04 */
[----:B------:R-:W-:Y:S05]  /*0280*/  EXIT ;  /* 0x000000000000794d */ /* 0x000fea0003800000 */
.L_x_0:
[----:B------:R-:W-:-:S00]  /*0290*/  BRA `(.L_x_0) ;  /* 0xfffffffc00fc7947 */ /* 0x000fc0000383ffff */
[----:B------:R-:W-:-:S00]  /*02a0*/  NOP ;  /* 0x0000000000007918 */ /* 0x000fc00000000000 */
        /* <DEDUP_REMOVED lines=13> */
.L_x_57:


//--------------------- .text._Z18integratePositionsiPdS_S_S_S_S_S_S_idS_d --------------------------
	.section	.text._Z18integratePositionsiPdS_S_S_S_S_S_S_idS_d,"ax",@progbits
	.align	128
        .global         _Z18integratePositionsiPdS_S_S_S_S_S_S_idS_d
        .type           _Z18integratePositionsiPdS_S_S_S_S_S_S_idS_d,@function
        .size           _Z18integratePositionsiPdS_S_S_S_S_S_S_idS_d,(.L_x_58 - _Z18integratePositionsiPdS_S_S_S_S_S_S_idS_d)
        .other          _Z18integratePositionsiPdS_S_S_S_S_S_S_idS_d,@"STO_CUDA_ENTRY STV_DEFAULT"
_Z18integratePositionsiPdS_S_S_S_S_S_S_idS_d:
.text._Z18integratePositionsiPdS_S_S_S_S_S_S_idS_d:
        /* <DEDUP_REMOVED lines=8> */
[----:B------:R-:W0:Y:S01]  /*0080*/  LDC R10, c[0x0][0x380] ;  /* 0x0000e000ff0a7b82 */ /* 0x000e220000000800 */
[----:B------:R-:W-:Y:S01]  /*0090*/  HFMA2 R5, -RZ, RZ, -3.279296875, 266.25 ;  /* 0xc28f5c29ff057431 */ /* 0x000fe200000001ff */
[----:B------:R-:W1:Y:S06]  /*00a0*/  LDCU.64 UR4, c[0x0][0x358] ;  /* 0x00006b00ff0477ac */ /* 0x000e6c0008000a00 */
[----:B------:R-:W2:Y:S08]  /*00b0*/  LDC.64 R2, c[0x0][0x398] ;  /* 0x0000e600ff027b82 */ /* 0x000eb00000000a00 */
[----:B------:R-:W3:Y:S01]  /*00c0*/  LDC.64 R14, c[0x0][0x3b8] ;  /* 0x0000ee00ff0e7b82 */ /* 0x000ee20000000a00 */
[----:B0-----:R-:W-:-:S07]  /*00d0*/  IMAD R4, R10, R5, 0x51eb850 ;  /* 0x051eb8500a047424 */ /* 0x001fce00078e0205 */
[----:B------:R-:W0:Y:S01]  /*00e0*/  LDC.64 R16, c[0x0][0x398] ;  /* 0x0000e600ff107b82 */ /* 0x000e220000000a00 */
[----:B------:R-:W-:-:S04]  /*00f0*/  SHF.L.W.U32.HI R4, R4, 0x1e, R4 ;  /* 0x0000001e04047819 */ /* 0x000fc80000010e04 */
[----:B------:R-:W-:-:S03]  /*0100*/  ISETP.GT.U32.AND P0, PT, R4, 0x28f5c28, PT ;  /* 0x028f5c280400780c */ /* 0x000fc60003f04070 */
[----:B------:R-:W4:Y:S08]  /*0110*/  LDC.64 R20, c[0x0][0x3c0] ;  /* 0x0000f000ff147b82 */ /* 0x000f300000000a00 */
[----:B------:R-:W5:Y:S02]  /*0120*/  LDC.64 R22, c[0x0][0x3d8] ;  /* 0x0000f600ff167b82 */ /* 0x000f640000000a00 */
[----:B--2---:R-:W-:-:S06]  /*0130*/  @!P0 IMAD.WIDE R2, R0, 0x8, R2 ;  /* 0x0000000800028825 */ /* 0x004fcc00078e0202 */
[----:B------:R-:W2:Y:S01]  /*0140*/  @!P0 LDC.64 R6, c[0x0][0x388] ;  /* 0x0000e200ff068b82 */ /* 0x000ea20000000a00 */
[----:B-1----:R1:W4:Y:S01]  /*0150*/  @!P0 LDG.E.64 R4, desc[UR4][R2.64] ;  /* 0x0000000402048981 */ /* 0x002322000c1e1b00 */
[----:B------:R-:W-:-:S05]  /*0160*/  @!P0 IMAD.HI R10, R10, 0x51eb851f, RZ ;  /* 0x51eb851f0a0a8827 */ /* 0x000fca00078e02ff */
[----:B------:R-:W-:Y:S01]  /*0170*/  @!P0 SHF.R.U32.HI R11, RZ, 0x1f, R10 ;  /* 0x0000001fff0b8819 */ /* 0x000fe2000001160a */
[----:B------:R-:W0:Y:S03]  /*0180*/  @!P0 LDC.64 R8, c[0x0][0x3a0] ;  /* 0x0000e800ff088b82 */ /* 0x000e260000000a00 */
[----:B------:R-:W-:-:S05]  /*0190*/  @!P0 LEA.HI.SX32 R11, R10, R11, 0x1b ;  /* 0x0000000b0a0b8211 */ /* 0x000fca00078fdaff */
[----:B------:R-:W-:Y:S01]  /*01a0*/  @!P0 IMAD R13, R11, UR6, R0 ;  /* 0x000000060b0d8c24 */ /* 0x000fe2000f8e0200 */
[----:B-1----:R-:W1:Y:S01]  /*01b0*/  LDC.64 R2, c[0x0][0x3a8] ;  /* 0x0000ea00ff027b82 */ /* 0x002e620000000a00 */
[----:B---3--:R-:W-:Y:S01]  /*01c0*/  IMAD.WIDE R14, R0, 0x8, R14 ;  /* 0x00000008000e7825 */ /* 0x008fe200078e020e */
[----:B------:R-:W3:Y:S03]  /*01d0*/  LDCU.64 UR6, c[0x0][0x3e0] ;  /* 0x00007c00ff0677ac */ /* 0x000ee60008000a00 */
[----:B--2---:R-:W-:-:S03]  /*01e0*/  @!P0 IMAD.WIDE R6, R13, 0x8, R6 ;  /* 0x000000080d068825 */ /* 0x004fc600078e0206 */
[----:B------:R-:W2:Y:S01]  /*01f0*/  LDC.64 R10, c[0x0][0x390] ;  /* 0x0000e400ff0a7b82 */ /* 0x000ea20000000a00 */
[----:B0-----:R-:W-:Y:S01]  /*0200*/  @!P0 IMAD.WIDE R8, R0, 0x8, R8 ;  /* 0x0000000800088825 */ /* 0x001fe200078e0208 */
[----:B----4-:R0:W-:Y:S05]  /*0210*/  @!P0 STG.E.64 desc[UR4][R6.64], R4 ;  /* 0x0000000406008986 */ /* 0x0101ea000c101b04 */
[----:B------:R-:W4:Y:S01]  /*0220*/  @!P0 LDG.E.64 R8, desc[UR4][R8.64] ;  /* 0x0000000408088981 */ /* 0x000f22000c1e1b00 */
[----:B--2---:R-:W-:-:S04]  /*0230*/  @!P0 IMAD.WIDE R10, R13, 0x8, R10 ;  /* 0x000000080d0a8825 */ /* 0x004fc800078e020a */
[----:B-1----:R-:W-:-:S04]  /*0240*/  IMAD.WIDE R2, R0, 0x8, R2 ;  /* 0x0000000800027825 */ /* 0x002fc800078e0202 */
[C---:B0-----:R-:W-:Y:S01]  /*0250*/  IMAD.WIDE R6, R0.reuse, 0x8, R16 ;  /* 0x0000000800067825 */ /* 0x041fe200078e0210 */
[----:B------:R-:W0:Y:S01]  /*0260*/  LDC.64 R4, c[0x0][0x3d0] ;  /* 0x0000f400ff047b82 */ /* 0x000e220000000a00 */
[----:B----4-:R1:W-:Y:S04]  /*0270*/  @!P0 STG.E.64 desc[UR4][R10.64], R8 ;  /* 0x000000080a008986 */ /* 0x0103e8000c101b04 */
[----:B------:R-:W2:Y:S04]  /*0280*/  LDG.E.64 R14, desc[UR4][R14.64] ;  /* 0x000000040e0e7981 */ /* 0x000ea8000c1e1b00 */
[----:B------:R-:W4:Y:S04]  /*0290*/  LDG.E.64 R12, desc[UR4][R2.64] ;  /* 0x00000004020c7981 */ /* 0x000f28000c1e1b00 */
[----:B------:R-:W3:Y:S01]  /*02a0*/  LDG.E.64 R18, desc[UR4][R6.64] ;  /* 0x0000000406127981 */ /* 0x000ee2000c1e1b00 */
[----:B-1----:R-:W1:Y:S08]  /*02b0*/  LDC.64 R10, c[0x0][0x3b0] ;  /* 0x0000ec00ff0a7b82 */ /* 0x002e700000000a00 */
[----:B------:R-:W5:Y:S01]  /*02c0*/  LDC.64 R8, c[0x0][0x3a0] ;  /* 0x0000e800ff087b82 */ /* 0x000f620000000a00 */
[----:B-1----:R-:W-:-:S04]  /*02d0*/  IMAD.WIDE R10, R0, 0x8, R10 ;  /* 0x00000008000a7825 */ /* 0x002fc800078e020a */
[----:B-----5:R-:W-:Y:S01]  /*02e0*/  IMAD.WIDE R8, R0, 0x8, R8 ;  /* 0x0000000800087825 */ /* 0x020fe200078e0208 */
[----:B--2---:R-:W-:-:S08]  /*02f0*/  DMUL R16, R14, 0.5 ;  /* 0x3fe000000e107828 */ /* 0x004fd00000000000 */
[----:B0-----:R-:W-:-:S08]  /*0300*/  DMUL R16, R16, R4 ;  /* 0x0000000410107228 */ /* 0x001fd00000000000 */
[----:B------:R-:W-:-:S08]  /*0310*/  DMUL R16, R16, R4 ;  /* 0x0000000410107228 */ /* 0x000fd00000000000 */
[----:B----4-:R-:W-:Y:S01]  /*0320*/  DFMA R12, R12, R4, R16 ;  /* 0x000000040c0c722b */ /* 0x010fe20000000010 */
[----:B------:R-:W-:-:S07]  /*0330*/  IMAD.WIDE R16, R0, 0x8, R20 ;  /* 0x0000000800107825 */ /* 0x000fce00078e0214 */
[----:B---3--:R-:W-:-:S07]  /*0340*/  DADD R12, R12, R18 ;  /* 0x000000000c0c7229 */ /* 0x008fce0000000012 */
[----:B------:R0:W-:Y:S04]  /*0350*/  STG.E.64 desc[UR4][R6.64], R12 ;  /* 0x0000000c06007986 */ /* 0x0001e8000c101b04 */
[----:B------:R-:W2:Y:S04]  /*0360*/  LDG.E.64 R16, desc[UR4][R16.64] ;  /* 0x0000000410107981 */ /* 0x000ea8000c1e1b00 */
[----:B------:R-:W3:Y:S04]  /*0370*/  LDG.E.64 R14, desc[UR4][R10.64] ;  /* 0x000000040a0e7981 */ /* 0x000ee8000c1e1b00 */
[----:B------:R-:W4:Y:S01]  /*0380*/  LDG.E.64 R20, desc[UR4][R8.64] ;  /* 0x0000000408147981 */ /* 0x000f22000c1e1b00 */
[----:B--2---:R-:W-:-:S08]  /*0390*/  DMUL R18, R16, 0.5 ;  /* 0x3fe0000010127828 */ /* 0x004fd00000000000 */
[----:B------:R-:W-:-:S08]  /*03a0*/  DMUL R18, R18, R4 ;  /* 0x0000000412127228 */ /* 0x000fd00000000000 */
[----:B------:R-:W-:-:S08]  /*03b0*/  DMUL R18, R18, R4 ;  /* 0x0000000412127228 */ /* 0x000fd00000000000 */
[----:B---3--:R-:W-:Y:S01]  /*03c0*/  DFMA R14, R14, R4, R18 ;  /* 0x000000040e0e722b */ /* 0x008fe20000000012 */
[----:B------:R-:W-:-:S07]  /*03d0*/  IMAD.WIDE R4, R0, 0x8, R22 ;  /* 0x0000000800047825 */ /* 0x000fce00078e0216 */
[----:B----4-:R-:W-:-:S07]  /*03e0*/  DADD R20, R14, R20 ;  /* 0x000000000e147229 */ /* 0x010fce0000000014 */
[----:B------:R1:W-:Y:S04]  /*03f0*/  STG.E.64 desc[UR4][R8.64], R20 ;  /* 0x0000001408007986 */ /* 0x0003e8000c101b04 */
[----:B0-----:R-:W2:Y:S04]  /*0400*/  LDG.E.64 R6, desc[UR4][R6.64] ;  /* 0x0000000406067981 */ /* 0x001ea8000c1e1b00 */
[----:B------:R-:W2:Y:S01]  /*0410*/  LDG.E.64 R16, desc[UR4][R4.64] ;  /* 0x0000000404107981 */ /* 0x000ea2000c1e1b00 */
[----:B------:R-:W-:Y:S01]  /*0420*/  BSSY.RECONVERGENT B0, `(.L_x_1) ;  /* 0x000000b000007945 */ /* 0x000fe20003800200 */
[----:B--2---:R-:W-:-:S02]  /*0430*/  DADD R14, R6, R16 ;  /* 0x00000000060e7229 */ /* 0x004fc40000000010 */
[----:B------:R-:W-:-:S06]  /*0440*/  DADD R12, R6, -R16 ;  /* 0x00000000060c7229 */ /* 0x000fcc0000000810 */
[----:B------:R-:W-:Y:S02]  /*0450*/  DSETP.GE.AND P0, PT, R14, UR6, PT ;  /* 0x000000060e007e2a */ /* 0x000fe4000bf06000 */
[----:B------:R-:W-:-:S14]  /*0460*/  DSETP.GTU.AND P1, PT, R12, RZ, PT ;  /* 0x000000ff0c00722a */ /* 0x000fdc0003f2c000 */
[----:B-1----:R-:W-:Y:S05]  /*0470*/  @!P0 BRA P1, `(.L_x_2) ;  /* 0x0000000000148947 */ /* 0x002fea0000800000 */
[----:B------:R-:W2:Y:S02]  /*0480*/  LDG.E.64 R6, desc[UR4][R2.64] ;  /* 0x0000000402067981 */ /* 0x000ea4000c1e1b00 */
[----:B--2---:R-:W-:-:S07]  /*0490*/  DADD R6, -RZ, -R6 ;  /* 0x00000000ff067229 */ /* 0x004fce0000000906 */
[----:B------:R0:W-:Y:S04]  /*04a0*/  STG.E.64 desc[UR4][R2.64], R6 ;  /* 0x0000000602007986 */ /* 0x0001e8000c101b04 */
[----:B------:R0:W5:Y:S04]  /*04b0*/  LDG.E.64 R20, desc[UR4][R8.64] ;  /* 0x0000000408147981 */ /* 0x000168000c1e1b00 */
[----:B------:R0:W5:Y:S02]  /*04c0*/  LDG.E.64 R16, desc[UR4][R4.64] ;  /* 0x0000000404107981 */ /* 0x000164000c1e1b00 */
.L_x_2:
[----:B------:R-:W-:Y:S05]  /*04d0*/  BSYNC.RECONVERGENT B0 ;  /* 0x0000000000007941 */ /* 0x000fea0003800200 */
.L_x_1:
[C-C-:B0----5:R-:W-:Y:S02]  /*04e0*/  DADD R2, R16.reuse, R20.reuse ;  /* 0x0000000010027229 */ /* 0x161fe40000000014 */
[----:B------:R-:W-:-:S06]  /*04f0*/  DADD R16, -R16, R20 ;  /* 0x0000000010107229 */ /* 0x000fcc0000000114 */
[----:B------:R-:W-:Y:S02]  /*0500*/  DSETP.GE.AND P0, PT, R2, UR6, PT ;  /* 0x0000000602007e2a */ /* 0x000fe4000bf06000 */
[----:B------:R-:W-:-:S14]  /*0510*/  DSETP.GTU.AND P1, PT, R16, RZ, PT ;  /* 0x000000ff1000722a */ /* 0x000fdc0003f2c000 */
[----:B------:R-:W-:Y:S05]  /*0520*/  @!P0 EXIT P1 ;  /* 0x000000000000894d */ /* 0x000fea0000800000 */
[----:B------:R-:W2:Y:S02]  /*0530*/  LDG.E.64 R2, desc[UR4][R10.64] ;  /* 0x000000040a027981 */ /* 0x000ea4000c1e1b00 */
[----:B--2---:R-:W-:-:S07]  /*0540*/  DADD R2, -RZ, -R2 ;  /* 0x00000000ff027229 */ /* 0x004fce0000000902 */
[----:B------:R-:W-:Y:S01]  /*0550*/  STG.E.64 desc[UR4][R10.64], R2 ;  /* 0x000000020a007986 */ /* 0x000fe2000c101b04 */
[----:B------:R-:W-:Y:S05]  /*0560*/  EXIT ;  /* 0x000000000000794d */ /* 0x000fea0003800000 */
.L_x_3:
        /* <DEDUP_REMOVED lines=9> */
.L_x_58:


//--------------------- .text._Z22aggregateAccelerationsPdS_S_S_PKdi --------------------------
	.section	.text._Z22aggregateAccelerationsPdS_S_S_PKdi,"ax",@progbits
	.align	128
        .global         _Z22aggregateAccelerationsPdS_S_S_PKdi
        .type           _Z22aggregateAccelerationsPdS_S_S_PKdi,@function
        .size           _Z22aggregateAccelerationsPdS_S_S_PKdi,(.L_x_52 - _Z22aggregateAccelerationsPdS_S_S_PKdi)
        .other          _Z22aggregateAccelerationsPdS_S_S_PKdi,@"STO_CUDA_ENTRY STV_DEFAULT"
_Z22aggregateAccelerationsPdS_S_S_PKdi:
.text._Z22aggregateAccelerationsPdS_S_S_PKdi:
        /* <DEDUP_REMOVED lines=8> */
[----:B------:R-:W-:Y:S01]  /*0080*/  UISETP.GE.AND UP0, UPT, UR7, 0x1, UPT ;  /* 0x000000010700788c */ /* 0x000fe2000bf06270 */
[----:B------:R-:W-:Y:S02]  /*0090*/  CS2R R12, SRZ ;  /* 0x00000000000c7805 */ /* 0x000fe4000001ff00 */
[----:B------:R-:W-:Y:S01]  /*00a0*/  CS2R R10, SRZ ;  /* 0x00000000000a7805 */ /* 0x000fe2000001ff00 */
[----:B------:R-:W0:Y:S05]  /*00b0*/  LDCU.64 UR12, c[0x0][0x358] ;  /* 0x00006b00ff0c77ac */ /* 0x000e2a0008000a00 */
[----:B------:R-:W-:Y:S05]  /*00c0*/  BRA.U !UP0, `(.L_x_4) ;  /* 0x0000000908b47547 */ /* 0x000fea000b800000 */
[----:B------:R-:W-:Y:S02]  /*00d0*/  UISETP.GE.U32.AND UP1, UPT, UR7, 0x10, UPT ;  /* 0x000000100700788c */ /* 0x000fe4000bf26070 */
[----:B------:R-:W-:Y:S01]  /*00e0*/  IMAD R2, R0, UR7, RZ ;  /* 0x0000000700027c24 */ /* 0x000fe2000f8e02ff */
[----:B------:R-:W-:Y:S01]  /*00f0*/  ULOP3.LUT UR10, UR7, 0xf, URZ, 0xc0, !UPT ;  /* 0x0000000f070a7892 */ /* 0x000fe2000f8ec0ff */
[----:B------:R-:W-:Y:S02]  /*0100*/  CS2R R10, SRZ ;  /* 0x00000000000a7805 */ /* 0x000fe4000001ff00 */
[----:B------:R-:W-:Y:S01]  /*0110*/  CS2R R12, SRZ ;  /* 0x00000000000c7805 */ /* 0x000fe2000001ff00 */
[----:B------:R-:W-:Y:S01]  /*0120*/  UMOV UR4, URZ ;  /* 0x000000ff00047c82 */ /* 0x000fe20008000000 */
[----:B------:R-:W-:Y:S01]  /*0130*/  UISETP.NE.AND UP0, UPT, UR10, URZ, UPT ;  /* 0x000000ff0a00728c */ /* 0x000fe2000bf05270 */
[----:B------:R-:W-:Y:S10]  /*0140*/  BRA.U !UP1, `(.L_x_5) ;  /* 0x0000000509407547 */ /* 0x000ff4000b800000 */
[----:B------:R-:W1:Y:S01]  /*0150*/  LDCU.64 UR8, c[0x0][0x388] ;  /* 0x00007100ff0877ac */ /* 0x000e620008000a00 */
[----:B------:R-:W-:Y:S01]  /*0160*/  IMAD.MOV.U32 R3, RZ, RZ, R2 ;  /* 0x000000ffff037224 */ /* 0x000fe200078e0002 */
[----:B------:R-:W-:Y:S01]  /*0170*/  CS2R R10, SRZ ;  /* 0x00000000000a7805 */ /* 0x000fe2000001ff00 */
[----:B------:R-:W-:Y:S02]  /*0180*/  ULOP3.LUT UR4, UR7, 0x7ffffff0, URZ, 0xc0, !UPT ;  /* 0x7ffffff007047892 */ /* 0x000fe4000f8ec0ff */
[----:B-1----:R-:W-:Y:S02]  /*0190*/  UIADD3 UR5, UP1, UPT, UR8, 0x40, URZ ;  /* 0x0000004008057890 */ /* 0x002fe4000ff3e0ff */
[----:B------:R-:W-:Y:S02]  /*01a0*/  UIADD3 UR8, UPT, UPT, -UR4, URZ, URZ ;  /* 0x000000ff04087290 */ /* 0x000fe4000fffe1ff */
[----:B------:R-:W-:-:S12]  /*01b0*/  UIADD3.X UR6, UPT, UPT, URZ, UR9, URZ, UP1, !UPT ;  /* 0x00000009ff067290 */ /* 0x000fd80008ffe4ff */
.L_x_6:
[----:B------:R-:W1:Y:S02]  /*01c0*/  LDC.64 R6, c[0x0][0x380] ;  /* 0x0000e000ff067b82 */ /* 0x000e640000000a00 */
[----:B-1----:R-:W-:-:S05]  /*01d0*/  IMAD.WIDE R6, R3, 0x8, R6 ;  /* 0x0000000803067825 */ /* 0x002fca00078e0206 */
[----:B0-----:R-:W2:Y:S04]  /*01e0*/  LDG.E.64 R16, desc[UR12][R6.64] ;  /* 0x0000000c06107981 */ /* 0x001ea8000c1e1b00 */
[----:B------:R-:W3:Y:S01]  /*01f0*/  LDG.E.64 R14, desc[UR12][R6.64+0x8] ;  /* 0x0000080c060e7981 */ /* 0x000ee2000c1e1b00 */
[----:B------:R-:W-:Y:S02]  /*0200*/  IMAD.U32 R4, RZ, RZ, UR5 ;  /* 0x00000005ff047e24 */ /* 0x000fe4000f8e00ff */
[----:B------:R-:W-:Y:S01]  /*0210*/  IMAD.U32 R5, RZ, RZ, UR6 ;  /* 0x00000006ff057e24 */ /* 0x000fe2000f8e00ff */
[----:B------:R-:W4:Y:S01]  /*0220*/  LDG.E.64 R8, desc[UR12][R6.64+0x10] ;  /* 0x0000100c06087981 */ /* 0x000f22000c1e1b00 */
[----:B------:R-:W-:-:S03]  /*0230*/  IMAD.WIDE R4, R3, 0x8, R4 ;  /* 0x0000000803047825 */ /* 0x000fc600078e0204 */
[----:B------:R-:W5:Y:S04]  /*0240*/  LDG.E.64 R26, desc[UR12][R6.64+0x18] ;  /* 0x0000180c061a7981 */ /* 0x000f68000c1e1b00 */
[----:B------:R-:W5:Y:S04]  /*0250*/  LDG.E.64 R24, desc[UR12][R4.64+-0x40] ;  /* 0xffffc00c04187981 */ /* 0x000f68000c1e1b00 */
[----:B------:R-:W5:Y:S04]  /*0260*/  LDG.E.64 R20, desc[UR12][R6.64+0x20] ;  /* 0x0000200c06147981 */ /* 0x000f68000c1e1b00 */
[----:B------:R-:W5:Y:S04]  /*0270*/  LDG.E.64 R22, desc[UR12][R4.64+-0x38] ;  /* 0xffffc80c04167981 */ /* 0x000f68000c1e1b00 */
[----:B------:R-:W5:Y:S04]  /*0280*/  LDG.E.64 R18, desc[UR12][R6.64+0x28] ;  /* 0x0000280c06127981 */ /* 0x000f68000c1e1b00 */
[----:B------:R-:W5:Y:S01]  /*0290*/  LDG.E.64 R28, desc[UR12][R6.64+0x78] ;  /* 0x0000780c061c7981 */ /* 0x000f62000c1e1b00 */
[----:B--2---:R-:W-:-:S03]  /*02a0*/  DADD R16, R16, R12 ;  /* 0x0000000010107229 */ /* 0x004fc6000000000c */
[----:B------:R-:W2:Y:S05]  /*02b0*/  LDG.E.64 R12, desc[UR12][R4.64+-0x28] ;  /* 0xffffd80c040c7981 */ /* 0x000eaa000c1e1b00 */
[----:B---3--:R-:W-:Y:S02]  /*02c0*/  DADD R14, R16, R14 ;  /* 0x00000000100e7229 */ /* 0x008fe4000000000e */
[----:B------:R-:W3:Y:S06]  /*02d0*/  LDG.E.64 R16, desc[UR12][R4.64+-0x30] ;  /* 0xffffd00c04107981 */ /* 0x000eec000c1e1b00 */
[----:B----4-:R-:W-:-:S02]  /*02e0*/  DADD R8, R14, R8 ;  /* 0x000000000e087229 */ /* 0x010fc40000000008 */
[----:B------:R-:W4:Y:S01]  /*02f0*/  LDG.E.64 R14, desc[UR12][R6.64+0x30] ;  /* 0x0000300c060e7981 */ /* 0x000f22000c1e1b00 */
[----:B-----5:R-:W-:-:S05]  /*0300*/  DADD R24, R24, R10 ;  /* 0x0000000018187229 */ /* 0x020fca000000000a */
[----:B------:R-:W-:Y:S02]  /*0310*/  DADD R26, R8, R26 ;  /* 0x00000000081a7229 */ /* 0x000fe4000000001a */
[----:B------:R-:W5:Y:S01]  /*0320*/  LDG.E.64 R8, desc[UR12][R4.64+-0x20] ;  /* 0xffffe00c04087981 */ /* 0x000f62000c1e1b00 */
[----:B------:R-:W-:-:S03]  /*0330*/  DADD R22, R24, R22 ;  /* 0x0000000018167229 */ /* 0x000fc60000000016 */
[----:B------:R-:W5:Y:S02]  /*0340*/  LDG.E.64 R24, desc[UR12][R4.64+-0x18] ;  /* 0xffffe80c04187981 */ /* 0x000f64000c1e1b00 */
[----:B------:R-:W-:Y:S02]  /*0350*/  DADD R10, R26, R20 ;  /* 0x000000001a0a7229 */ /* 0x000fe40000000014 */
[----:B------:R-:W5:Y:S04]  /*0360*/  LDG.E.64 R20, desc[UR12][R6.64+0x38] ;  /* 0x0000380c06147981 */ /* 0x000f68000c1e1b00 */
[----:B------:R-:W5:Y:S02]  /*0370*/  LDG.E.64 R26, desc[UR12][R4.64+0x38] ;  /* 0x0000380c041a7981 */ /* 0x000f64000c1e1b00 */
[----:B------:R-:W-:-:S02]  /*0380*/  DADD R10, R10, R18 ;  /* 0x000000000a0a7229 */ /* 0x000fc40000000012 */
[----:B------:R-:W5:Y:S01]  /*0390*/  LDG.E.64 R18, desc[UR12][R6.64+0x40] ;  /* 0x0000400c06127981 */ /* 0x000f62000c1e1b00 */
[----:B---3--:R-:W-:-:S03]  /*03a0*/  DADD R16, R22, R16 ;  /* 0x0000000016107229 */ /* 0x008fc60000000010 */
[----:B------:R-:W3:Y:S05]  /*03b0*/  LDG.E.64 R22, desc[UR12][R4.64+-0x10] ;  /* 0xfffff00c04167981 */ /* 0x000eea000c1e1b00 */
[----:B--2---:R-:W-:Y:S02]  /*03c0*/  DADD R12, R16, R12 ;  /* 0x00000000100c7229 */ /* 0x004fe4000000000c */
[----:B------:R-:W2:Y:S01]  /*03d0*/  LDG.E.64 R16, desc[UR12][R4.64+-0x8] ;  /* 0xfffff80c04107981 */ /* 0x000ea2000c1e1b00 */
[----:B----4-:R-:W-:-:S03]  /*03e0*/  DADD R10, R10, R14 ;  /* 0x000000000a0a7229 */ /* 0x010fc6000000000e */
[----:B------:R-:W4:Y:S02]  /*03f0*/  LDG.E.64 R14, desc[UR12][R6.64+0x48] ;  /* 0x0000480c060e7981 */ /* 0x000f24000c1e1b00 */
[----:B-----5:R-:W-:Y:S02]  /*0400*/  DADD R8, R12, R8 ;  /* 0x000000000c087229 */ /* 0x020fe40000000008 */
[----:B------:R-:W5:Y:S01]  /*0410*/  LDG.E.64 R12, desc[UR12][R4.64] ;  /* 0x0000000c040c7981 */ /* 0x000f62000c1e1b00 */
[----:B------:R-:W-:-:S03]  /*0420*/  DADD R20, R10, R20 ;  /* 0x000000000a147229 */ /* 0x000fc60000000014 */
[----:B------:R-:W5:Y:S02]  /*0430*/  LDG.E.64 R10, desc[UR12][R6.64+0x50] ;  /* 0x0000500c060a7981 */ /* 0x000f64000c1e1b00 */
[----:B------:R-:W-:Y:S02]  /*0440*/  DADD R24, R8, R24 ;  /* 0x0000000008187229 */ /* 0x000fe40000000018 */
[----:B------:R-:W5:Y:S01]  /*0450*/  LDG.E.64 R8, desc[UR12][R4.64+0x8] ;  /* 0x0000080c04087981 */ /* 0x000f62000c1e1b00 */
[----:B------:R-:W-:-:S03]  /*0460*/  DADD R18, R20, R18 ;  /* 0x0000000014127229 */ /* 0x000fc60000000012 */
[----:B------:R-:W5:Y:S02]  /*0470*/  LDG.E.64 R20, desc[UR12][R6.64+0x58] ;  /* 0x0000580c06147981 */ /* 0x000f64000c1e1b00 */
[----:B---3--:R-:W-:Y:S02]  /*0480*/  DADD R24, R24, R22 ;  /* 0x0000000018187229 */ /* 0x008fe40000000016 */
[----:B------:R-:W3:Y:S06]  /*0490*/  LDG.E.64 R22, desc[UR12][R4.64+0x10] ;  /* 0x0000100c04167981 */ /* 0x000eec000c1e1b00 */
[----:B--2---:R-:W-:-:S02]  /*04a0*/  DADD R16, R24, R16 ;  /* 0x0000000018107229 */ /* 0x004fc40000000010 */
        /* <DEDUP_REMOVED lines=14> */
[----:B----4-:R-:W-:-:S06]  /*0590*/  DADD R18, R20, R18 ;  /* 0x0000000014127229 */ /* 0x010fcc0000000012 */
[----:B-----5:R-:W-:Y:S01]  /*05a0*/  DADD R16, R22, R16 ;  /* 0x0000000016107229 */ /* 0x020fe20000000010 */
[----:B------:R-:W-:Y:S01]  /*05b0*/  UIADD3 UR8, UPT, UPT, UR8, 0x10, URZ ;  /* 0x0000001008087890 */ /* 0x000fe2000fffe0ff */
[----:B------:R-:W-:-:S06]  /*05c0*/  DADD R14, R18, R14 ;  /* 0x00000000120e7229 */ /* 0x000fcc000000000e */
[----:B------:R-:W-:Y:S01]  /*05d0*/  DADD R12, R16, R12 ;  /* 0x00000000100c7229 */ /* 0x000fe2000000000c */
[----:B------:R-:W-:Y:S01]  /*05e0*/  UISETP.NE.AND UP1, UPT, UR8, URZ, UPT ;  /* 0x000000ff0800728c */ /* 0x000fe2000bf25270 */
[----:B------:R-:W-:Y:S01]  /*05f0*/  DADD R10, R14, R10 ;  /* 0x000000000e0a7229 */ /* 0x000fe2000000000a */
[----:B------:R-:W-:-:S05]  /*0600*/  VIADD R3, R3, 0x10 ;  /* 0x0000001003037836 */ /* 0x000fca0000000000 */
[----:B---3--:R-:W-:Y:S02]  /*0610*/  DADD R8, R12, R8 ;  /* 0x000000000c087229 */ /* 0x008fe40000000008 */
[----:B------:R-:W-:-:S06]  /*0620*/  DADD R12, R10, R28 ;  /* 0x000000000a0c7229 */ /* 0x000fcc000000001c */
[----:B------:R-:W-:Y:S01]  /*0630*/  DADD R10, R8, R26 ;  /* 0x00000000080a7229 */ /* 0x000fe2000000001a */
[----:B------:R-:W-:Y:S10]  /*0640*/  BRA.U UP1, `(.L_x_6) ;  /* 0xfffffff901dc7547 */ /* 0x000ff4000b83ffff */
.L_x_5:
[----:B------:R-:W-:Y:S05]  /*0650*/  BRA.U !UP0, `(.L_x_4) ;  /* 0x0000000508507547 */ /* 0x000fea000b800000 */
[----:B------:R-:W-:Y:S02]  /*0660*/  UISETP.GE.U32.AND UP0, UPT, UR10, 0x8, UPT ;  /* 0x000000080a00788c */ /* 0x000fe4000bf06070 */
[----:B------:R-:W-:-:S04]  /*0670*/  ULOP3.LUT UR6, UR7, 0x7, URZ, 0xc0, !UPT ;  /* 0x0000000707067892 */ /* 0x000fc8000f8ec0ff */
[----:B------:R-:W-:-:S03]  /*0680*/  UISETP.NE.AND UP1, UPT, UR6, URZ, UPT ;  /* 0x000000ff0600728c */ /* 0x000fc6000bf25270 */
[----:B------:R-:W-:Y:S08]  /*0690*/  BRA.U !UP0, `(.L_x_7) ;  /* 0x0000000108987547 */ /* 0x000ff0000b800000 */
[----:B------:R-:W1:Y:S01]  /*06a0*/  LDC.64 R26, c[0x0][0x380] ;  /* 0x0000e000ff1a7b82 */ /* 0x000e620000000a00 */
[----:B------:R-:W-:-:S07]  /*06b0*/  VIADD R3, R2, UR4 ;  /* 0x0000000402037c36 */ /* 0x000fce0008000000 */
[----:B------:R-:W2:Y:S01]  /*06c0*/  LDC.64 R24, c[0x0][0x388] ;  /* 0x0000e200ff187b82 */ /* 0x000ea20000000a00 */
[----:B-1----:R-:W-:-:S05]  /*06d0*/  IMAD.WIDE R26, R3, 0x8, R26 ;  /* 0x00000008031a7825 */ /* 0x002fca00078e021a */
[----:B0-----:R-:W3:Y:S01]  /*06e0*/  LDG.E.64 R16, desc[UR12][R26.64] ;  /* 0x0000000c1a107981 */ /* 0x001ee2000c1e1b00 */
[----:B--2---:R-:W-:-:S03]  /*06f0*/  IMAD.WIDE R24, R3, 0x8, R24 ;  /* 0x0000000803187825 */ /* 0x004fc600078e0218 */
[----:B------:R-:W2:Y:S04]  /*0700*/  LDG.E.64 R8, desc[UR12][R26.64+0x8] ;  /* 0x0000080c1a087981 */ /* 0x000ea8000c1e1b00 */
[----:B------:R-:W4:Y:S04]  /*0710*/  LDG.E.64 R14, desc[UR12][R24.64] ;  /* 0x0000000c180e7981 */ /* 0x000f28000c1e1b00 */
[----:B------:R-:W5:Y:S04]  /*0720*/  LDG.E.64 R6, desc[UR12][R24.64+0x8] ;  /* 0x0000080c18067981 */ /* 0x000f68000c1e1b00 */
[----:B------:R-:W5:Y:S04]  /*0730*/  LDG.E.64 R22, desc[UR12][R26.64+0x10] ;  /* 0x0000100c1a167981 */ /* 0x000f68000c1e1b00 */
[----:B------:R-:W5:Y:S04]  /*0740*/  LDG.E.64 R20, desc[UR12][R24.64+0x10] ;  /* 0x0000100c18147981 */ /* 0x000f68000c1e1b00 */
[----:B------:R-:W5:Y:S04]  /*0750*/  LDG.E.64 R4, desc[UR12][R26.64+0x18] ;  /* 0x0000180c1a047981 */ /* 0x000f68000c1e1b00 */
[----:B------:R-:W5:Y:S04]  /*0760*/  LDG.E.64 R18, desc[UR12][R24.64+0x18] ;  /* 0x0000180c18127981 */ /* 0x000f68000c1e1b00 */
[----:B------:R-:W5:Y:S01]  /*0770*/  LDG.E.64 R28, desc[UR12][R26.64+0x38] ;  /* 0x0000380c1a1c7981 */ /* 0x000f62000c1e1b00 */
[----:B---3--:R-:W-:-:S03]  /*0780*/  DADD R12, R12, R16 ;  /* 0x000000000c0c7229 */ /* 0x008fc60000000010 */
[----:B------:R-:W3:Y:S01]  /*0790*/  LDG.E.64 R16, desc[UR12][R26.64+0x20] ;  /* 0x0000200c1a107981 */ /* 0x000ee2000c1e1b00 */
[----:B----4-:R-:W-:-:S03]  /*07a0*/  DADD R10, R10, R14 ;  /* 0x000000000a0a7229 */ /* 0x010fc6000000000e */
[----:B------:R-:W4:Y:S01]  /*07b0*/  LDG.E.64 R14, desc[UR12][R24.64+0x20] ;  /* 0x0000200c180e7981 */ /* 0x000f22000c1e1b00 */
[----:B--2---:R-:W-:-:S03]  /*07c0*/  DADD R8, R12, R8 ;  /* 0x000000000c087229 */ /* 0x004fc60000000008 */
[----:B------:R-:W2:Y:S01]  /*07d0*/  LDG.E.64 R12, desc[UR12][R26.64+0x28] ;  /* 0x0000280c1a0c7981 */ /* 0x000ea2000c1e1b00 */
[----:B-----5:R-:W-:-:S03]  /*07e0*/  DADD R6, R10, R6 ;  /* 0x000000000a067229 */ /* 0x020fc60000000006 */
[----:B------:R-:W5:Y:S01]  /*07f0*/  LDG.E.64 R10, desc[UR12][R24.64+0x28] ;  /* 0x0000280c180a7981 */ /* 0x000f62000c1e1b00 */
[----:B------:R-:W-:-:S03]  /*0800*/  DADD R22, R8, R22 ;  /* 0x0000000008167229 */ /* 0x000fc60000000016 */
[----:B------:R-:W5:Y:S01]  /*0810*/  LDG.E.64 R8, desc[UR12][R26.64+0x30] ;  /* 0x0000300c1a087981 */ /* 0x000f62000c1e1b00 */
[----:B------:R-:W-:-:S03]  /*0820*/  DADD R20, R6, R20 ;  /* 0x0000000006147229 */ /* 0x000fc60000000014 */
[----:B------:R-:W5:Y:S04]  /*0830*/  LDG.E.64 R6, desc[UR12][R24.64+0x30] ;  /* 0x0000300c18067981 */ /* 0x000f68000c1e1b00 */
[----:B------:R-:W5:Y:S01]  /*0840*/  LDG.E.64 R24, desc[UR12][R24.64+0x38] ;  /* 0x0000380c18187981 */ /* 0x000f62000c1e1b00 */
[----:B------:R-:W-:Y:S02]  /*0850*/  DADD R4, R22, R4 ;  /* 0x0000000016047229 */ /* 0x000fe40000000004 */
[----:B------:R-:W-:Y:S01]  /*0860*/  DADD R18, R20, R18 ;  /* 0x0000000014127229 */ /* 0x000fe20000000012 */
[----:B------:R-:W-:-:S05]  /*0870*/  UIADD3 UR4, UPT, UPT, UR4, 0x8, URZ ;  /* 0x0000000804047890 */ /* 0x000fca000fffe0ff */
[----:B---3--:R-:W-:Y:S02]  /*0880*/  DADD R4, R4, R16 ;  /* 0x0000000004047229 */ /* 0x008fe40000000010 */
[----:B----4-:R-:W-:-:S06]  /*0890*/  DADD R14, R18, R14 ;  /* 0x00000000120e7229 */ /* 0x010fcc000000000e */
[----:B--2---:R-:W-:Y:S02]  /*08a0*/  DADD R4, R4, R12 ;  /* 0x0000000004047229 */ /* 0x004fe4000000000c */
[----:B-----5:R-:W-:-:S06]  /*08b0*/  DADD R10, R14, R10 ;  /* 0x000000000e0a7229 */ /* 0x020fcc000000000a */
[----:B------:R-:W-:Y:S02]  /*08c0*/  DADD R4, R4, R8 ;  /* 0x0000000004047229 */ /* 0x000fe40000000008 */
[----:B------:R-:W-:-:S06]  /*08d0*/  DADD R10, R10, R6 ;  /* 0x000000000a0a7229 */ /* 0x000fcc0000000006 */
[----:B------:R-:W-:Y:S02]  /*08e0*/  DADD R12, R4, R28 ;  /* 0x00000000040c7229 */ /* 0x000fe4000000001c */
[----:B------:R-:W-:-:S11]  /*08f0*/  DADD R10, R10, R24 ;  /* 0x000000000a0a7229 */ /* 0x000fd60000000018 */
.L_x_7:
        /* <DEDUP_REMOVED lines=14> */
[----:B------:R-:W2:Y:S04]  /*09e0*/  LDG.E.64 R8, desc[UR12][R26.64+0x8] ;  /* 0x0000080c1a087981 */ /* 0x000ea8000c1e1b00 */
[----:B------:R-:W2:Y:S04]  /*09f0*/  LDG.E.64 R16, desc[UR12][R26.64+0x10] ;  /* 0x0000100c1a107981 */ /* 0x000ea8000c1e1b00 */
[----:B------:R-:W2:Y:S04]  /*0a00*/  LDG.E.64 R18, desc[UR12][R22.64+0x18] ;  /* 0x0000180c16127981 */ /* 0x000ea8000c1e1b00 */
[----:B------:R-:W2:Y:S01]  /*0a10*/  LDG.E.64 R20, desc[UR12][R26.64+0x18] ;  /* 0x0000180c1a147981 */ /* 0x000ea2000c1e1b00 */
[----:B------:R-:W-:Y:S01]  /*0a20*/  UIADD3 UR4, UPT, UPT, UR4, 0x4, URZ ;  /* 0x0000000404047890 */ /* 0x000fe2000fffe0ff */
[----:B---3--:R-:W-:-:S02]  /*0a30*/  DADD R24, R12, R24 ;  /* 0x000000000c187229 */ /* 0x008fc40000000018 */
[----:B----4-:R-:W-:-:S06]  /*0a40*/  DADD R4, R10, R4 ;  /* 0x000000000a047229 */ /* 0x010fcc0000000004 */
[----:B-----5:R-:W-:Y:S02]  /*0a50*/  DADD R6, R24, R6 ;  /* 0x0000000018067229 */ /* 0x020fe40000000006 */
[----:B--2---:R-:W-:-:S06]  /*0a60*/  DADD R4, R4, R8 ;  /* 0x0000000004047229 */ /* 0x004fcc0000000008 */
[----:B------:R-:W-:Y:S02]  /*0a70*/  DADD R6, R6, R14 ;  /* 0x0000000006067229 */ /* 0x000fe4000000000e */
[----:B------:R-:W-:-:S06]  /*0a80*/  DADD R4, R4, R16 ;  /* 0x0000000004047229 */ /* 0x000fcc0000000010 */
[----:B------:R-:W-:Y:S02]  /*0a90*/  DADD R12, R6, R18 ;  /* 0x00000000060c7229 */ /* 0x000fe40000000012 */
[----:B------:R-:W-:-:S11]  /*0aa0*/  DADD R10, R4, R20 ;  /* 0x00000000040a7229 */ /* 0x000fd60000000014 */
.L_x_8:
[----:B------:R-:W-:Y:S05]  /*0ab0*/  BRA.U !UP1, `(.L_x_4) ;  /* 0x0000000109387547 */ /* 0x000fea000b800000 */
[----:B------:R-:W1:Y:S01]  /*0ac0*/  LDC.64 R8, c[0x0][0x380] ;  /* 0x0000e000ff087b82 */ /* 0x000e620000000a00 */
[----:B------:R-:W-:Y:S01]  /*0ad0*/  VIADD R15, R2, UR4 ;  /* 0x00000004020f7c36 */ /* 0x000fe20008000000 */
[----:B------:R-:W-:-:S06]  /*0ae0*/  UIADD3 UR5, UPT, UPT, -UR5, URZ, URZ ;  /* 0x000000ff05057290 */ /* 0x000fcc000fffe1ff */
[----:B------:R-:W2:Y:S06]  /*0af0*/  LDC.64 R6, c[0x0][0x388] ;  /* 0x0000e200ff067b82 */ /* 0x000eac0000000a00 */
.L_x_9:
[----:B--2---:R-:W-:-:S04]  /*0b00*/  IMAD.WIDE R2, R15, 0x8, R6 ;  /* 0x000000080f027825 */ /* 0x004fc800078e0206 */
[C---:B-1----:R-:W-:Y:S02]  /*0b10*/  IMAD.WIDE R4, R15.reuse, 0x8, R8 ;  /* 0x000000080f047825 */ /* 0x042fe400078e0208 */
[----:B0-----:R-:W2:Y:S04]  /*0b20*/  LDG.E.64 R2, desc[UR12][R2.64] ;  /* 0x0000000c02027981 */ /* 0x001ea8000c1e1b00 */
[----:B------:R-:W3:Y:S01]  /*0b30*/  LDG.E.64 R4, desc[UR12][R4.64] ;  /* 0x0000000c04047981 */ /* 0x000ee2000c1e1b00 */
[----:B------:R-:W-:Y:S01]  /*0b40*/  UIADD3 UR5, UPT, UPT, UR5, 0x1, URZ ;  /* 0x0000000105057890 */ /* 0x000fe2000fffe0ff */
[----:B------:R-:W-:-:S03]  /*0b50*/  VIADD R15, R15, 0x1 ;  /* 0x000000010f0f7836 */ /* 0x000fc60000000000 */
[----:B------:R-:W-:Y:S01]  /*0b60*/  UISETP.NE.AND UP0, UPT, UR5, URZ, UPT ;  /* 0x000000ff0500728c */ /* 0x000fe2000bf05270 */
[----:B--2---:R-:W-:Y:S02]  /*0b70*/  DADD R10, R2, R10 ;  /* 0x00000000020a7229 */ /* 0x004fe4000000000a */
[----:B---3--:R-:W-:-:S06]  /*0b80*/  DADD R12, R4, R12 ;  /* 0x00000000040c7229 */ /* 0x008fcc000000000c */
[----:B------:R-:W-:Y:S05]  /*0b90*/  BRA.U UP0, `(.L_x_9) ;  /* 0xfffffffd00d87547 */ /* 0x000fea000b83ffff */
.L_x_4:
[----:B------:R-:W1:Y:S02]  /*0ba0*/  LDC.64 R4, c[0x0][0x3a0] ;  /* 0x0000e800ff047b82 */ /* 0x000e640000000a00 */
[----:B-1----:R-:W-:-:S05]  /*0bb0*/  IMAD.WIDE R4, R0, 0x8, R4 ;  /* 0x0000000800047825 */ /* 0x002fca00078e0204 */
[----:B0-----:R-:W2:Y:S01]  /*0bc0*/  LDG.E.64 R6, desc[UR12][R4.64] ;  /* 0x0000000c04067981 */ /* 0x001ea2000c1e1b00 */
[----:B------:R-:W-:Y:S01]  /*0bd0*/  IMAD.MOV.U32 R2, RZ, RZ, 0x1 ;  /* 0x00000001ff027424 */ /* 0x000fe200078e00ff */
[----:B------:R-:W-:Y:S01]  /*0be0*/  FSETP.GEU.AND P1, PT, |R13|, 6.5827683646048100446e-37, PT ;  /* 0x036000000d00780b */ /* 0x000fe20003f2e200 */
[----:B------:R-:W-:Y:S01]  /*0bf0*/  BSSY.RECONVERGENT B0, `(.L_x_10) ;  /* 0x0000011000007945 */ /* 0x000fe20003800200 */
[----:B--2---:R-:W0:Y:S03]  /*0c00*/  MUFU.RCP64H R3, R7 ;  /* 0x0000000700037308 */ /* 0x004e260000001800 */
[----:B0-----:R-:W-:-:S08]  /*0c10*/  DFMA R8, -R6, R2, 1 ;  /* 0x3ff000000608742b */ /* 0x001fd00000000102 */
[----:B------:R-:W-:-:S08]  /*0c20*/  DFMA R8, R8, R8, R8 ;  /* 0x000000080808722b */ /* 0x000fd00000000008 */
[----:B------:R-:W-:-:S08]  /*0c30*/  DFMA R8, R2, R8, R2 ;  /* 0x000000080208722b */ /* 0x000fd00000000002 */
[----:B------:R-:W-:-:S08]  /*0c40*/  DFMA R2, -R6, R8, 1 ;  /* 0x3ff000000602742b */ /* 0x000fd00000000108 */
[----:B------:R-:W-:-:S08]  /*0c50*/  DFMA R2, R8, R2, R8 ;  /* 0x000000020802722b */ /* 0x000fd00000000008 */
[----:B------:R-:W-:-:S08]  /*0c60*/  DMUL R8, R2, R12 ;  /* 0x0000000c02087228 */ /* 0x000fd00000000000 */
[----:B------:R-:W-:-:S08]  /*0c70*/  DFMA R14, -R6, R8, R12 ;  /* 0x00000008060e722b */ /* 0x000fd0000000010c */
[----:B------:R-:W-:-:S10]  /*0c80*/  DFMA R2, R2, R14, R8 ;  /* 0x0000000e0202722b */ /* 0x000fd40000000008 */
[----:B------:R-:W-:-:S05]  /*0c90*/  FFMA R8, RZ, R7, R3 ;  /* 0x00000007ff087223 */ /* 0x000fca0000000003 */
[----:B------:R-:W-:-:S13]  /*0ca0*/  FSETP.GT.AND P0, PT, |R8|, 1.469367938527859385e-39, PT ;  /* 0x001000000800780b */ /* 0x000fda0003f04200 */
[----:B------:R-:W-:Y:S05]  /*0cb0*/  @P0 BRA P1, `(.L_x_11) ;  /* 0x0000000000100947 */ /* 0x000fea0000800000 */
[----:B------:R-:W-:Y:S01]  /*0cc0*/  IMAD.MOV.U32 R8, RZ, RZ, R6 ;  /* 0x000000ffff087224 */ /* 0x000fe200078e0006 */
[----:B------:R-:W-:Y:S02]  /*0cd0*/  MOV R9, R7 ;  /* 0x0000000700097202 */ /* 0x000fe40000000f00 */
[----:B------:R-:W-:-:S07]  /*0ce0*/  MOV R14, 0xd00 ;  /* 0x00000d00000e7802 */ /* 0x000fce0000000f00 */
[----:B------:R-:W-:Y:S05]  /*0cf0*/  CALL.REL.NOINC `($__internal_0_$__cuda_sm20_div_rn_f64_full) ;  /* 0x00000000007c7944 */ /* 0x000fea0003c00000 */
.L_x_11:
[----:B------:R-:W-:Y:S05]  /*0d00*/  BSYNC.RECONVERGENT B0 ;  /* 0x0000000000007941 */ /* 0x000fea0003800200 */
.L_x_10:
[----:B------:R-:W0:Y:S02]  /*0d10*/  LDC.64 R6, c[0x0][0x390] ;  /* 0x0000e400ff067b82 */ /* 0x000e240000000a00 */
[----:B0-----:R-:W-:-:S05]  /*0d20*/  IMAD.WIDE R6, R0, 0x8, R6 ;  /* 0x0000000800067825 */ /* 0x001fca00078e0206 */
[----:B------:R0:W-:Y:S04]  /*0d30*/  STG.E.64 desc[UR12][R6.64], R2 ;  /* 0x0000000206007986 */ /* 0x0001e8000c101b0c */
[----:B------:R-:W2:Y:S01]  /*0d40*/  LDG.E.64 R4, desc[UR12][R4.64] ;  /* 0x0000000c04047981 */ /* 0x000ea2000c1e1b00 */
[----:B------:R-:W-:Y:S01]  /*0d50*/  IMAD.MOV.U32 R8, RZ, RZ, 0x1 ;  /* 0x00000001ff087424 */ /* 0x000fe200078e00ff */
[----:B------:R-:W-:Y:S01]  /*0d60*/  FSETP.GEU.AND P1, PT, |R11|, 6.5827683646048100446e-37, PT ;  /* 0x036000000b00780b */ /* 0x000fe20003f2e200 */
[----:B------:R-:W-:Y:S01]  /*0d70*/  BSSY.RECONVERGENT B0, `(.L_x_12) ;  /* 0x0000013000007945 */ /* 0x000fe20003800200 */
[----:B--2---:R-:W1:Y:S03]  /*0d80*/  MUFU.RCP64H R9, R5 ;  /* 0x0000000500097308 */ /* 0x004e660000001800 */
[----:B-1----:R-:W-:-:S08]  /*0d90*/  DFMA R12, -R4, R8, 1 ;  /* 0x3ff00000040c742b */ /* 0x002fd00000000108 */
[----:B------:R-:W-:-:S08]  /*0da0*/  DFMA R12, R12, R12, R12 ;  /* 0x0000000c0c0c722b */ /* 0x000fd0000000000c */
[----:B------:R-:W-:-:S08]  /*0db0*/  DFMA R12, R8, R12, R8 ;  /* 0x0000000c080c722b */ /* 0x000fd00000000008 */
[----:B------:R-:W-:-:S08]  /*0dc0*/  DFMA R8, -R4, R12, 1 ;  /* 0x3ff000000408742b */ /* 0x000fd0000000010c */
[----:B------:R-:W-:-:S08]  /*0dd0*/  DFMA R8, R12, R8, R12 ;  /* 0x000000080c08722b */ /* 0x000fd0000000000c */
[----:B------:R-:W-:-:S08]  /*0de0*/  DMUL R12, R8, R10 ;  /* 0x0000000a080c7228 */ /* 0x000fd00000000000 */
[----:B------:R-:W-:-:S08]  /*0df0*/  DFMA R14, -R4, R12, R10 ;  /* 0x0000000c040e722b */ /* 0x000fd0000000010a */
[----:B0-----:R-:W-:-:S10]  /*0e00*/  DFMA R2, R8, R14, R12 ;  /* 0x0000000e0802722b */ /* 0x001fd4000000000c */
[----:B------:R-:W-:-:S05]  /*0e10*/  FFMA R6, RZ, R5, R3 ;  /* 0x00000005ff067223 */ /* 0x000fca0000000003 */
[----:B------:R-:W-:-:S13]  /*0e20*/  FSETP.GT.AND P0, PT, |R6|, 1.469367938527859385e-39, PT ;  /* 0x001000000600780b */ /* 0x000fda0003f04200 */
[----:B------:R-:W-:Y:S05]  /*0e30*/  @P0 BRA P1, `(.L_x_13) ;  /* 0x0000000000180947 */ /* 0x000fea0000800000 */
[----:B------:R-:W-:Y:S01]  /*0e40*/  IMAD.MOV.U32 R12, RZ, RZ, R10 ;  /* 0x000000ffff0c7224 */ /* 0x000fe200078e000a */
[----:B------:R-:W-:Y:S01]  /*0e50*/  MOV R14, 0xea0 ;  /* 0x00000ea0000e7802 */ /* 0x000fe20000000f00 */
[----:B------:R-:W-:Y:S02]  /*0e60*/  IMAD.MOV.U32 R13, RZ, RZ, R11 ;  /* 0x000000ffff0d7224 */ /* 0x000fe400078e000b */
[----:B------:R-:W-:Y:S02]  /*0e70*/  IMAD.MOV.U32 R8, RZ, RZ, R4 ;  /* 0x000000ffff087224 */ /* 0x000fe400078e0004 */
[----:B------:R-:W-:-:S07]  /*0e80*/  IMAD.MOV.U32 R9, RZ, RZ, R5 ;  /* 0x000000ffff097224 */ /* 0x000fce00078e0005 */
[----:B------:R-:W-:Y:S05]  /*0e90*/  CALL.REL.NOINC `($__internal_0_$__cuda_sm20_div_rn_f64_full) ;  /* 0x0000000000147944 */ /* 0x000fea0003c00000 */
.L_x_13:
[----:B------:R-:W-:Y:S05]  /*0ea0*/  BSYNC.RECONVERGENT B0 ;  /* 0x0000000000007941 */ /* 0x000fea0003800200 */
.L_x_12:
[----:B------:R-:W0:Y:S02]  /*0eb0*/  LDC.64 R4, c[0x0][0x398] ;  /* 0x0000e600ff047b82 */ /* 0x000e240000000a00 */
[----:B0-----:R-:W-:-:S05]  /*0ec0*/  IMAD.WIDE R4, R0, 0x8, R4 ;  /* 0x0000000800047825 */ /* 0x001fca00078e0204 */
[----:B------:R-:W-:Y:S01]  /*0ed0*/  STG.E.64 desc[UR12][R4.64], R2 ;  /* 0x0000000204007986 */ /* 0x000fe2000c101b0c */
[----:B------:R-:W-:Y:S05]  /*0ee0*/  EXIT ;  /* 0x000000000000794d */ /* 0x000fea0003800000 */
        .weak           $__internal_0_$__cuda_sm20_div_rn_f64_full
        .type           $__internal_0_$__cuda_sm20_div_rn_f64_full,@function
        .size           $__internal_0_$__cuda_sm20_div_rn_f64_full,(.L_x_52 - $__internal_0_$__cuda_sm20_div_rn_f64_full)
$__internal_0_$__cuda_sm20_div_rn_f64_full:
[C---:B------:R-:W-:Y:S01]  /*0ef0*/  FSETP.GEU.AND P0, PT, |R9|.reuse, 1.469367938527859385e-39, PT ;  /* 0x001000000900780b */ /* 0x040fe20003f0e200 */
[----:B------:R-:W-:Y:S01]  /*0f00*/  IMAD.MOV.U32 R18, RZ, RZ, 0x1 ;  /* 0x00000001ff127424 */ /* 0x000fe200078e00ff */
[----:B------:R-:W-:Y:S01]  /*0f10*/  LOP3.LUT R6, R9, 0x800fffff, RZ, 0xc0, !PT ;  /* 0x800fffff09067812 */ /* 0x000fe200078ec0ff */
[----:B------:R-:W-:Y:S01]  /*0f20*/  BSSY.RECONVERGENT B1, `(.L_x_14) ;  /* 0x0000055000017945 */ /* 0x000fe20003800200 */
[C---:B------:R-:W-:Y:S02]  /*0f30*/  FSETP.GEU.AND P2, PT, |R13|.reuse, 1.469367938527859385e-39, PT ;  /* 0x001000000d00780b */ /* 0x040fe40003f4e200 */
[----:B------:R-:W-:Y:S01]  /*0f40*/  LOP3.LUT R7, R6, 0x3ff00000, RZ, 0xfc, !PT ;  /* 0x3ff0000006077812 */ /* 0x000fe200078efcff */
[----:B------:R-:W-:Y:S01]  /*0f50*/  IMAD.MOV.U32 R6, RZ, RZ, R8 ;  /* 0x000000ffff067224 */ /* 0x000fe200078e0008 */
[----:B------:R-:W-:Y:S02]  /*0f60*/  LOP3.LUT R16, R13, 0x7ff00000, RZ, 0xc0, !PT ;  /* 0x7ff000000d107812 */ /* 0x000fe400078ec0ff */
[----:B------:R-:W-:-:S03]  /*0f70*/  LOP3.LUT R17, R9, 0x7ff00000, RZ, 0xc0, !PT ;  /* 0x7ff0000009117812 */ /* 0x000fc600078ec0ff */
[----:B------:R-:W-:Y:S01]  /*0f80*/  @!P0 DMUL R6, R8, 8.98846567431157953865e+307 ;  /* 0x7fe0000008068828 */ /* 0x000fe20000000000 */
[C---:B------:R-:W-:Y:S01]  /*0f90*/  ISETP.GE.U32.AND P1, PT, R16.reuse, R17, PT ;  /* 0x000000111000720c */ /* 0x040fe20003f26070 */
[----:B------:R-:W-:Y:S02]  /*0fa0*/  IMAD.MOV.U32 R24, RZ, RZ, R16 ;  /* 0x000000ffff187224 */ /* 0x000fe400078e0010 */
[----:B------:R-:W-:Y:S01]  /*0fb0*/  @!P2 LOP3.LUT R15, R9, 0x7ff00000, RZ, 0xc0, !PT ;  /* 0x7ff00000090fa812 */ /* 0x000fe200078ec0ff */
[----:B------:R-:W-:Y:S01]  /*0fc0*/  IMAD.MOV.U32 R25, RZ, RZ, R17 ;  /* 0x000000ffff197224 */ /* 0x000fe200078e0011 */
[----:B------:R-:W0:Y:S02]  /*0fd0*/  MUFU.RCP64H R19, R7 ;  /* 0x0000000700137308 */ /* 0x000e240000001800 */
[----:B------:R-:W-:Y:S02]  /*0fe0*/  @!P2 ISETP.GE.U32.AND P3, PT, R16, R15, PT ;  /* 0x0000000f1000a20c */ /* 0x000fe40003f66070 */
[----:B------:R-:W-:-:S02]  /*0ff0*/  MOV R15, 0x1ca00000 ;  /* 0x1ca00000000f7802 */ /* 0x000fc40000000f00 */
[----:B------:R-:W-:Y:S02]  /*1000*/  @!P0 LOP3.LUT R25, R7, 0x7ff00000, RZ, 0xc0, !PT ;  /* 0x7ff0000007198812 */ /* 0x000fe400078ec0ff */
[----:B------:R-:W-:-:S04]  /*1010*/  @!P2 SEL R21, R15, 0x63400000, !P3 ;  /* 0x634000000f15a807 */ /* 0x000fc80005800000 */
[----:B------:R-:W-:-:S04]  /*1020*/  @!P2 LOP3.LUT R22, R21, 0x80000000, R13, 0xf8, !PT ;  /* 0x800000001516a812 */ /* 0x000fc800078ef80d */
[----:B------:R-:W-:Y:S01]  /*1030*/  @!P2 LOP3.LUT R23, R22, 0x100000, RZ, 0xfc, !PT ;  /* 0x001000001617a812 */ /* 0x000fe200078efcff */
[----:B0-----:R-:W-:Y:S01]  /*1040*/  DFMA R2, R18, -R6, 1 ;  /* 0x3ff000001202742b */ /* 0x001fe20000000806 */
[----:B------:R-:W-:-:S07]  /*1050*/  @!P2 IMAD.MOV.U32 R22, RZ, RZ, RZ ;  /* 0x000000ffff16a224 */ /* 0x000fce00078e00ff */
[----:B------:R-:W-:-:S08]  /*1060*/  DFMA R2, R2, R2, R2 ;  /* 0x000000020202722b */ /* 0x000fd00000000002 */
[----:B------:R-:W-:Y:S01]  /*1070*/  DFMA R18, R18, R2, R18 ;  /* 0x000000021212722b */ /* 0x000fe20000000012 */
[----:B------:R-:W-:Y:S01]  /*1080*/  SEL R3, R15, 0x63400000, !P1 ;  /* 0x634000000f037807 */ /* 0x000fe20004800000 */
[----:B------:R-:W-:-:S03]  /*1090*/  IMAD.MOV.U32 R2, RZ, RZ, R12 ;  /* 0x000000ffff027224 */ /* 0x000fc600078e000c */
[----:B------:R-:W-:-:S03]  /*10a0*/  LOP3.LUT R3, R3, 0x800fffff, R13, 0xf8, !PT ;  /* 0x800fffff03037812 */ /* 0x000fc600078ef80d */
[----:B------:R-:W-:-:S03]  /*10b0*/  DFMA R20, R18, -R6, 1 ;  /* 0x3ff000001214742b */ /* 0x000fc60000000806 */
[----:B------:R-:W-:-:S05]  /*10c0*/  @!P2 DFMA R2, R2, 2, -R22 ;  /* 0x400000000202a82b */ /* 0x000fca0000000816 */
[----:B------:R-:W-:-:S05]  /*10d0*/  DFMA R18, R18, R20, R18 ;  /* 0x000000141212722b */ /* 0x000fca0000000012 */
[----:B------:R-:W-:-:S03]  /*10e0*/  @!P2 LOP3.LUT R24, R3, 0x7ff00000, RZ, 0xc0, !PT ;  /* 0x7ff000000318a812 */ /* 0x000fc600078ec0ff */
[----:B------:R-:W-:Y:S02]  /*10f0*/  DMUL R20, R18, R2 ;  /* 0x0000000212147228 */ /* 0x000fe40000000000 */
[----:B------:R-:W-:-:S05]  /*1100*/  VIADD R17, R24, 0xffffffff ;  /* 0xffffffff18117836 */ /* 0x000fca0000000000 */
[----:B------:R-:W-:Y:S01]  /*1110*/  ISETP.GT.U32.AND P0, PT, R17, 0x7feffffe, PT ;  /* 0x7feffffe1100780c */ /* 0x000fe20003f04070 */
[----:B------:R-:W-:Y:S01]  /*1120*/  VIADD R17, R25, 0xffffffff ;  /* 0xffffffff19117836 */ /* 0x000fe20000000000 */
[----:B------:R-:W-:-:S04]  /*1130*/  DFMA R22, R20, -R6, R2 ;  /* 0x800000061416722b */ /* 0x000fc80000000002 */
[----:B------:R-:W-:-:S04]  /*1140*/  ISETP.GT.U32.OR P0, PT, R17, 0x7feffffe, P0 ;  /* 0x7feffffe1100780c */ /* 0x000fc80000704470 */
[----:B------:R-:W-:-:S09]  /*1150*/  DFMA R18, R18, R22, R20 ;  /* 0x000000161212722b */ /* 0x000fd20000000014 */
[----:B------:R-:W-:Y:S05]  /*1160*/  @P0 BRA `(.L_x_15) ;  /* 0x00000000006c0947 */ /* 0x000fea0003800000 */
[----:B------:R-:W-:Y:S01]  /*1170*/  LOP3.LUT R13, R9, 0x7ff00000, RZ, 0xc0, !PT ;  /* 0x7ff00000090d7812 */ /* 0x000fe200078ec0ff */
[----:B------:R-:W-:-:S03]  /*1180*/  IMAD.MOV.U32 R20, RZ, RZ, RZ ;  /* 0x000000ffff147224 */ /* 0x000fc600078e00ff */
[CC--:B------:R-:W-:Y:S02]  /*1190*/  VIADDMNMX R12, R16.reuse, -R13.reuse, 0xb9600000, !PT ;  /* 0xb9600000100c7446 */ /* 0x0c0fe4000780090d */
[----:B------:R-:W-:Y:S02]  /*11a0*/  ISETP.GE.U32.AND P0, PT, R16, R13, PT ;  /* 0x0000000d1000720c */ /* 0x000fe40003f06070 */
[----:B------:R-:W-:Y:S02]  /*11b0*/  VIMNMX R12, PT, PT, R12, 0x46a00000, PT ;  /* 0x46a000000c0c7848 */ /* 0x000fe40003fe0100 */
[----:B------:R-:W-:-:S05]  /*11c0*/  SEL R15, R15, 0x63400000, !P0 ;  /* 0x634000000f0f7807 */ /* 0x000fca0004000000 */
[----:B------:R-:W-:-:S05]  /*11d0*/  IMAD.IADD R12, R12, 0x1, -R15 ;  /* 0x000000010c0c7824 */ /* 0x000fca00078e0a0f */
[----:B------:R-:W-:-:S06]  /*11e0*/  IADD3 R21, PT, PT, R12, 0x7fe00000, RZ ;  /* 0x7fe000000c157810 */ /* 0x000fcc0007ffe0ff */
[----:B------:R-:W-:-:S10]  /*11f0*/  DMUL R16, R18, R20 ;  /* 0x0000001412107228 */ /* 0x000fd40000000000 */
[----:B------:R-:W-:-:S13]  /*1200*/  FSETP.GTU.AND P0, PT, |R17|, 1.469367938527859385e-39, PT ;  /* 0x001000001100780b */ /* 0x000fda0003f0c200 */
[----:B------:R-:W-:Y:S05]  /*1210*/  @P0 BRA `(.L_x_16) ;  /* 0x0000000000940947 */ /* 0x000fea0003800000 */
[----:B------:R-:W-:Y:S01]  /*1220*/  DFMA R2, R18, -R6, R2 ;  /* 0x800000061202722b */ /* 0x000fe20000000002 */
[----:B------:R-:W-:-:S09]  /*1230*/  IMAD.MOV.U32 R20, RZ, RZ, RZ ;  /* 0x000000ffff147224 */ /* 0x000fd200078e00ff */
[C---:B------:R-:W-:Y:S02]  /*1240*/  FSETP.NEU.AND P0, PT, R3.reuse, RZ, PT ;  /* 0x000000ff0300720b */ /* 0x040fe40003f0d000 */
[----:B------:R-:W-:-:S04]  /*1250*/  LOP3.LUT R9, R3, 0x80000000, R9, 0x48, !PT ;  /* 0x8000000003097812 */ /* 0x000fc800078e4809 */
[----:B------:R-:W-:-:S07]  /*1260*/  LOP3.LUT R21, R9, R21, RZ, 0xfc, !PT ;  /* 0x0000001509157212 */ /* 0x000fce00078efcff */
[----:B------:R-:W-:Y:S05]  /*1270*/  @!P0 BRA `(.L_x_16) ;  /* 0x00000000007c8947 */ /* 0x000fea0003800000 */
[----:B------:R-:W-:Y:S02]  /*1280*/  IMAD.MOV R3, RZ, RZ, -R12 ;  /* 0x000000ffff037224 */ /* 0x000fe400078e0a0c */
[----:B------:R-:W-:-:S06]  /*1290*/  IMAD.MOV.U32 R2, RZ, RZ, RZ ;  /* 0x000000ffff027224 */ /* 0x000fcc00078e00ff */
[----:B------:R-:W-:Y:S02]  /*12a0*/  DFMA R2, R16, -R2, R18 ;  /* 0x800000021002722b */ /* 0x000fe40000000012 */
[----:B------:R-:W-:-:S04]  /*12b0*/  DMUL.RP R18, R18, R20 ;  /* 0x0000001412127228 */ /* 0x000fc80000008000 */
[----:B------:R-:W-:-:S04]  /*12c0*/  IADD3 R2, PT, PT, -R12, -0x43300000, RZ ;  /* 0xbcd000000c027810 */ /* 0x000fc80007ffe1ff */
[----:B------:R-:W-:Y:S02]  /*12d0*/  FSETP.NEU.AND P0, PT, |R3|, R2, PT ;  /* 0x000000020300720b */ /* 0x000fe40003f0d200 */
[----:B------:R-:W-:Y:S02]  /*12e0*/  LOP3.LUT R9, R19, R9, RZ, 0x3c, !PT ;  /* 0x0000000913097212 */ /* 0x000fe400078e3cff */
[----:B------:R-:W-:Y:S02]  /*12f0*/  FSEL R16, R18, R16, !P0 ;  /* 0x0000001012107208 */ /* 0x000fe40004000000 */
[----:B------:R-:W-:Y:S01]  /*1300*/  FSEL R17, R9, R17, !P0 ;  /* 0x0000001109117208 */ /* 0x000fe20004000000 */
[----:B------:R-:W-:Y:S06]  /*1310*/  BRA `(.L_x_16) ;  /* 0x0000000000547947 */ /* 0x000fec0003800000 */
.L_x_15:
[----:B------:R-:W-:-:S14]  /*1320*/  DSETP.NAN.AND P0, PT, R12, R12, PT ;  /* 0x0000000c0c00722a */ /* 0x000fdc0003f08000 */
[----:B------:R-:W-:Y:S05]  /*1330*/  @P0 BRA `(.L_x_17) ;  /* 0x0000000000440947 */ /* 0x000fea0003800000 */
[----:B------:R-:W-:-:S14]  /*1340*/  DSETP.NAN.AND P0, PT, R8, R8, PT ;  /* 0x000000080800722a */ /* 0x000fdc0003f08000 */
[----:B------:R-:W-:Y:S05]  /*1350*/  @P0 BRA `(.L_x_18) ;  /* 0x0000000000300947 */ /* 0x000fea0003800000 */
[----:B------:R-:W-:Y:S01]  /*1360*/  ISETP.NE.AND P0, PT, R24, R25, PT ;  /* 0x000000191800720c */ /* 0x000fe20003f05270 */
[----:B------:R-:W-:Y:S02]  /*1370*/  IMAD.MOV.U32 R16, RZ, RZ, 0x0 ;  /* 0x00000000ff107424 */ /* 0x000fe400078e00ff */
[----:B------:R-:W-:-:S10]  /*1380*/  IMAD.MOV.U32 R17, RZ, RZ, -0x80000 ;  /* 0xfff80000ff117424 */ /* 0x000fd400078e00ff */
[----:B------:R-:W-:Y:S05]  /*1390*/  @!P0 BRA `(.L_x_16) ;  /* 0x0000000000348947 */ /* 0x000fea0003800000 */
[----:B------:R-:W-:Y:S02]  /*13a0*/  ISETP.NE.AND P0, PT, R24, 0x7ff00000, PT ;  /* 0x7ff000001800780c */ /* 0x000fe40003f05270 */
[----:B------:R-:W-:Y:S02]  /*13b0*/  LOP3.LUT R17, R13, 0x80000000, R9, 0x48, !PT ;  /* 0x800000000d117812 */ /* 0x000fe400078e4809 */
[----:B------:R-:W-:-:S13]  /*13c0*/  ISETP.EQ.OR P0, PT, R25, RZ, !P0 ;  /* 0x000000ff1900720c */ /* 0x000fda0004702670 */
[----:B------:R-:W-:Y:S01]  /*13d0*/  @P0 LOP3.LUT R2, R17, 0x7ff00000, RZ, 0xfc, !PT ;  /* 0x7ff0000011020812 */ /* 0x000fe200078efcff */
[----:B------:R-:W-:Y:S01]  /*13e0*/  @!P0 IMAD.MOV.U32 R16, RZ, RZ, RZ ;  /* 0x000000ffff108224 */ /* 0x000fe200078e00ff */
[----:B------:R-:W-:-:S03]  /*13f0*/  @P0 MOV R16, RZ ;  /* 0x000000ff00100202 */ /* 0x000fc60000000f00 */
[----:B------:R-:W-:Y:S01]  /*1400*/  @P0 IMAD.MOV.U32 R17, RZ, RZ, R2 ;  /* 0x000000ffff110224 */ /* 0x000fe200078e0002 */
[----:B------:R-:W-:Y:S06]  /*1410*/  BRA `(.L_x_16) ;  /* 0x0000000000147947 */ /* 0x000fec0003800000 */
.L_x_18:
[----:B------:R-:W-:Y:S01]  /*1420*/  LOP3.LUT R17, R9, 0x80000, RZ, 0xfc, !PT ;  /* 0x0008000009117812 */ /* 0x000fe200078efcff */
[----:B------:R-:W-:Y:S01]  /*1430*/  IMAD.MOV.U32 R16, RZ, RZ, R8 ;  /* 0x000000ffff107224 */ /* 0x000fe200078e0008 */
[----:B------:R-:W-:Y:S06]  /*1440*/  BRA `(.L_x_16) ;  /* 0x0000000000087947 */ /* 0x000fec0003800000 */
.L_x_17:
[----:B------:R-:W-:Y:S01]  /*1450*/  LOP3.LUT R17, R13, 0x80000, RZ, 0xfc, !PT ;  /* 0x000800000d117812 */ /* 0x000fe200078efcff */
[----:B------:R-:W-:-:S07]  /*1460*/  IMAD.MOV.U32 R16, RZ, RZ, R12 ;  /* 0x000000ffff107224 */ /* 0x000fce00078e000c */
.L_x_16:
[----:B------:R-:W-:Y:S05]  /*1470*/  BSYNC.RECONVERGENT B1 ;  /* 0x0000000000017941 */ /* 0x000fea0003800200 */
.L_x_14:
[----:B------:R-:W-:Y:S02]  /*1480*/  IMAD.MOV.U32 R15, RZ, RZ, 0x0 ;  /* 0x00000000ff0f7424 */ /* 0x000fe400078e00ff */
[----:B------:R-:W-:Y:S02]  /*1490*/  IMAD.MOV.U32 R2, RZ, RZ, R16 ;  /* 0x000000ffff027224 */ /* 0x000fe400078e0010 */
[----:B------:R-:W-:Y:S01]  /*14a0*/  IMAD.MOV.U32 R3, RZ, RZ, R17 ;  /* 0x000000ffff037224 */ /* 0x000fe200078e0011 */
[----:B------:R-:W-:Y:S06]  /*14b0*/  RET.REL.NODEC R14 `(_Z22aggregateAccelerationsPdS_S_S_PKdi) ;  /* 0xffffffe80ed07950 */ /* 0x000fec0003c3ffff */
.L_x_19:
        /* <DEDUP_REMOVED lines=12> */
.L_x_52:


//--------------------- .text._Z13computeForcesPdS_S_S_iiiS_d --------------------------
	.section	.text._Z13computeForcesPdS_S_S_iiiS_d,"ax",@progbits
	.align	128
        .global         _Z13computeForcesPdS_S_S_iiiS_d
        .type           _Z13computeForcesPdS_S_S_iiiS_d,@function
        .size           _Z13computeForcesPdS_S_S_iiiS_d,(.L_x_56 - _Z13computeForcesPdS_S_S_iiiS_d)
        .other          _Z13computeForcesPdS_S_S_iiiS_d,@"STO_CUDA_ENTRY STV_DEFAULT"
_Z13computeForcesPdS_S_S_iiiS_d:
.text._Z13computeForcesPdS_S_S_iiiS_d:
[----:B------:R-:W-:Y:S01]  /*0000*/  LDC R1, c[0x0][0x37c] ;  /* 0x0000df00ff017b82 */ /* 0x000fe20000000800 */
[----:B------:R-:W0:Y:S07]  /*0010*/  S2R R3, SR_TID.X ;  /* 0x0000000000037919 */ /* 0x000e2e0000002100 */
[----:B------:R-:W0:Y:S01]  /*0020*/  S2UR UR4, SR_CTAID.X ;  /* 0x00000000000479c3 */ /* 0x000e220000002500 */
[----:B------:R-:W1:Y:S01]  /*0030*/  LDCU UR6, c[0x0][0x3a0] ;  /* 0x00007400ff0677ac */ /* 0x000e620008000800 */
[----:B------:R-:W2:Y:S06]  /*0040*/  S2R R5, SR_TID.Y ;  /* 0x0000000000057919 */ /* 0x000eac0000002200 */
[----:B------:R-:W0:Y:S08]  /*0050*/  LDC R2, c[0x0][0x360] ;  /* 0x0000d800ff027b82 */ /* 0x000e300000000800 */
[----:B------:R-:W2:Y:S08]  /*0060*/  S2UR UR5, SR_CTAID.Y ;  /* 0x00000000000579c3 */ /* 0x000eb00000002600 */
[----:B------:R-:W2:Y:S01]  /*0070*/  LDC R0, c[0x0][0x364] ;  /* 0x0000d900ff007b82 */ /* 0x000ea20000000800 */
[----:B0-----:R-:W-:-:S02]  /*0080*/  IMAD R2, R2, UR4, R3 ;  /* 0x0000000402027c24 */ /* 0x001fc4000f8e0203 */
[----:B--2---:R-:W-:-:S05]  /*0090*/  IMAD R3, R0, UR5, R5 ;  /* 0x0000000500037c24 */ /* 0x004fca000f8e0205 */
[----:B------:R-:W-:-:S04]  /*00a0*/  VIMNMX R0, PT, PT, R2, R3, !PT ;  /* 0x0000000302007248 */ /* 0x000fc80007fe0100 */
[----:B-1----:R-:W-:-:S13]  /*00b0*/  ISETP.GE.AND P0, PT, R0, UR6, PT ;  /* 0x0000000600007c0c */ /* 0x002fda000bf06270 */
[----:B------:R-:W-:Y:S05]  /*00c0*/  @P0 EXIT ;  /* 0x000000000000094d */ /* 0x000fea0003800000 */
[----:B------:R-:W0:Y:S01]  /*00d0*/  LDC.64 R10, c[0x0][0x398] ;  /* 0x0000e600ff0a7b82 */ /* 0x000e220000000a00 */
[----:B------:R-:W1:Y:S07]  /*00e0*/  LDCU.64 UR4, c[0x0][0x358] ;  /* 0x00006b00ff0477ac */ /* 0x000e6e0008000a00 */
[----:B------:R-:W2:Y:S01]  /*00f0*/  LDC.64 R6, c[0x0][0x390] ;  /* 0x0000e400ff067b82 */ /* 0x000ea20000000a00 */
[----:B0-----:R-:W-:-:S04]  /*0100*/  IMAD.WIDE.U32 R8, R3, 0x8, R10 ;  /* 0x0000000803087825 */ /* 0x001fc800078e000a */
[C---:B------:R-:W-:Y:S02]  /*0110*/  IMAD.WIDE R10, R2.reuse, 0x8, R10 ;  /* 0x00000008020a7825 */ /* 0x040fe400078e020a */
[----:B-1----:R-:W3:Y:S02]  /*0120*/  LDG.E.64 R8, desc[UR4][R8.64] ;  /* 0x0000000408087981 */ /* 0x002ee4000c1e1b00 */
[--C-:B--2---:R-:W-:Y:S02]  /*0130*/  IMAD.WIDE.U32 R4, R3, 0x8, R6.reuse ;  /* 0x0000000803047825 */ /* 0x104fe400078e0006 */
[----:B------:R-:W3:Y:S02]  /*0140*/  LDG.E.64 R10, desc[UR4][R10.64] ;  /* 0x000000040a0a7981 */ /* 0x000ee4000c1e1b00 */
[----:B------:R-:W-:Y:S02]  /*0150*/  IMAD.WIDE R6, R2, 0x8, R6 ;  /* 0x0000000802067825 */ /* 0x000fe400078e0206 */
[----:B------:R-:W2:Y:S04]  /*0160*/  LDG.E.64 R4, desc[UR4][R4.64] ;  /* 0x0000000404047981 */ /* 0x000ea8000c1e1b00 */
[----:B------:R-:W2:Y:S01]  /*0170*/  LDG.E.64 R6, desc[UR4][R6.64] ;  /* 0x0000000406067981 */ /* 0x000ea2000c1e1b00 */
[----:B------:R-:W-:Y:S01]  /*0180*/  BSSY.RECONVERGENT B0, `(.L_x_20) ;  /* 0x0000017000007945 */ /* 0x000fe20003800200 */
[----:B---3--:R-:W-:Y:S01]  /*0190*/  DADD R14, R8, -R10 ;  /* 0x00000000080e7229 */ /* 0x008fe2000000080a */
[----:B------:R-:W-:-:S02]  /*01a0*/  IMAD.MOV.U32 R10, RZ, RZ, 0x0 ;  /* 0x00000000ff0a7424 */ /* 0x000fc400078e00ff */
[----:B------:R-:W-:Y:S01]  /*01b0*/  IMAD.MOV.U32 R11, RZ, RZ, 0x3fd80000 ;  /* 0x3fd80000ff0b7424 */ /* 0x000fe200078e00ff */
[----:B--2---:R-:W-:-:S04]  /*01c0*/  DADD R12, R4, -R6 ;  /* 0x00000000040c7229 */ /* 0x004fc80000000806 */
[----:B------:R-:W-:-:S08]  /*01d0*/  DMUL R16, R14, R14 ;  /* 0x0000000e0e107228 */ /* 0x000fd00000000000 */
[----:B------:R-:W-:-:S06]  /*01e0*/  DFMA R16, R12, R12, R16 ;  /* 0x0000000c0c10722b */ /* 0x000fcc0000000010 */
[----:B------:R-:W0:Y:S04]  /*01f0*/  MUFU.RSQ64H R19, R17 ;  /* 0x0000001100137308 */ /* 0x000e280000001c00 */
[----:B------:R-:W-:-:S05]  /*0200*/  VIADD R18, R17, 0xfcb00000 ;  /* 0xfcb0000011127836 */ /* 0x000fca0000000000 */
[----:B------:R-:W-:Y:S01]  /*0210*/  ISETP.GE.U32.AND P0, PT, R18, 0x7ca00000, PT ;  /* 0x7ca000001200780c */ /* 0x000fe20003f06070 */
[----:B0-----:R-:W-:-:S08]  /*0220*/  DMUL R8, R18, R18 ;  /* 0x0000001212087228 */ /* 0x001fd00000000000 */
[----:B------:R-:W-:-:S08]  /*0230*/  DFMA R8, R16, -R8, 1 ;  /* 0x3ff000001008742b */ /* 0x000fd00000000808 */
[----:B------:R-:W-:Y:S02]  /*0240*/  DFMA R4, R8, R10, 0.5 ;  /* 0x3fe000000804742b */ /* 0x000fe4000000000a */
[----:B------:R-:W-:-:S08]  /*0250*/  DMUL R8, R18, R8 ;  /* 0x0000000812087228 */ /* 0x000fd00000000000 */
[----:B------:R-:W-:-:S08]  /*0260*/  DFMA R4, R4, R8, R18 ;  /* 0x000000080404722b */ /* 0x000fd00000000012 */
[----:B------:R-:W-:Y:S02]  /*0270*/  DMUL R6, R16, R4 ;  /* 0x0000000410067228 */ /* 0x000fe40000000000 */
[----:B------:R-:W-:Y:S02]  /*0280*/  VIADD R21, R5, 0xfff00000 ;  /* 0xfff0000005157836 */ /* 0x000fe40000000000 */
[----:B------:R-:W-:-:S04]  /*0290*/  IMAD.MOV.U32 R20, RZ, RZ, R4 ;  /* 0x000000ffff147224 */ /* 0x000fc800078e0004 */
[----:B------:R-:W-:-:S08]  /*02a0*/  DFMA R8, R6, -R6, R16 ;  /* 0x800000060608722b */ /* 0x000fd00000000010 */
[----:B------:R-:W-:Y:S01]  /*02b0*/  DFMA R10, R8, R20, R6 ;  /* 0x00000014080a722b */ /* 0x000fe20000000006 */
[----:B------:R-:W-:Y:S10]  /*02c0*/  @!P0 BRA `(.L_x_21) ;  /* 0x0000000000088947 */ /* 0x000ff40003800000 */
[----:B------:R-:W-:-:S07]  /*02d0*/  MOV R0, 0x2f0 ;  /* 0x000002f000007802 */ /* 0x000fce0000000f00 */
[----:B------:R-:W-:Y:S05]  /*02e0*/  CALL.REL.NOINC `($__internal_3_$__cuda_sm20_dsqrt_rn_f64_mediumpath_v1) ;  /* 0x0000001000dc7944 */ /* 0x000fea0003c00000 */
.L_x_21:
[----:B------:R-:W-:Y:S05]  /*02f0*/  BSYNC.RECONVERGENT B0 ;  /* 0x0000000000007941 */ /* 0x000fea0003800200 */
.L_x_20:
[----:B------:R-:W-:Y:S01]  /*0300*/  UMOV UR6, 0xe826d695 ;  /* 0xe826d69500067882 */ /* 0x000fe20000000000 */
[----:B------:R-:W-:Y:S02]  /*0310*/  UMOV UR7, 0x3e112e0b ;  /* 0x3e112e0b00077882 */ /* 0x000fe40000000000 */
[----:B------:R-:W-:-:S14]  /*0320*/  DSETP.GT.AND P0, PT, R10, UR6, PT ;  /* 0x000000060a007e2a */ /* 0x000fdc000bf04000 */
[----:B------:R-:W-:Y:S05]  /*0330*/  @!P0 BRA `(.L_x_22) ;  /* 0x0000000800888947 */ /* 0x000fea0003800000 */
[-C--:B------:R-:W-:Y:S01]  /*0340*/  DMUL R4, R10, R10.reuse ;  /* 0x0000000a0a047228 */ /* 0x080fe20000000000 */
[----:B------:R-:W-:Y:S07]  /*0350*/  BSSY.RECONVERGENT B0, `(.L_x_23) ;  /* 0x0000013000007945 */ /* 0x000fee0003800200 */
[----:B------:R-:W-:-:S08]  /*0360*/  DMUL R4, R4, R10 ;  /* 0x0000000a04047228 */ /* 0x000fd00000000000 */
[----:B------:R-:W-:-:S08]  /*0370*/  DMUL R4, R4, R10 ;  /* 0x0000000a04047228 */ /* 0x000fd00000000000 */
[----:B------:R-:W-:-:S08]  /*0380*/  DMUL R4, R4, R10 ;  /* 0x0000000a04047228 */ /* 0x000fd00000000000 */
[----:B------:R-:W-:-:S08]  /*0390*/  DMUL R8, R4, R10 ;  /* 0x0000000a04087228 */ /* 0x000fd00000000000 */
[----:B------:R-:W-:-:S06]  /*03a0*/  DMUL R18, R8, R10 ;  /* 0x0000000a08127228 */ /* 0x000fcc0000000000 */
[----:B------:R-:W0:Y:S04]  /*03b0*/  MUFU.RCP64H R5, R19 ;  /* 0x0000001300057308 */ /* 0x000e280000001800 */
[----:B------:R-:W-:-:S05]  /*03c0*/  VIADD R4, R19, 0x300402 ;  /* 0x0030040213047836 */ /* 0x000fca0000000000 */
[----:B------:R-:W-:Y:S01]  /*03d0*/  FSETP.GEU.AND P0, PT, |R4|, 5.8789094863358348022e-39, PT ;  /* 0x004004020400780b */ /* 0x000fe20003f0e200 */
[----:B0-----:R-:W-:-:S08]  /*03e0*/  DFMA R6, -R18, R4, 1 ;  /* 0x3ff000001206742b */ /* 0x001fd00000000104 */
[----:B------:R-:W-:-:S08]  /*03f0*/  DFMA R6, R6, R6, R6 ;  /* 0x000000060606722b */ /* 0x000fd00000000006 */
[----:B------:R-:W-:-:S08]  /*0400*/  DFMA R6, R4, R6, R4 ;  /* 0x000000060406722b */ /* 0x000fd00000000004 */
[----:B------:R-:W-:-:S08]  /*0410*/  DFMA R16, -R18, R6, 1 ;  /* 0x3ff000001210742b */ /* 0x000fd00000000106 */
[----:B------:R-:W-:Y:S01]  /*0420*/  DFMA R6, R6, R16, R6 ;  /* 0x000000100606722b */ /* 0x000fe20000000006 */
[----:B------:R-:W-:Y:S10]  /*0430*/  @P0 BRA `(.L_x_24) ;  /* 0x0000000000100947 */ /* 0x000ff40003800000 */
[----:B------:R-:W-:-:S05]  /*0440*/  LOP3.LUT R0, R19, 0x7fffffff, RZ, 0xc0, !PT ;  /* 0x7fffffff13007812 */ /* 0x000fca00078ec0ff */
[----:B------:R-:W-:Y:S01]  /*0450*/  VIADD R16, R0, 0xfff00000 ;  /* 0xfff0000000107836 */ /* 0x000fe20000000000 */
[----:B------:R-:W-:-:S07]  /*0460*/  MOV R0, 0x480 ;  /* 0x0000048000007802 */ /* 0x000fce0000000f00 */
[----:B------:R-:W-:Y:S05]  /*0470*/  CALL.REL.NOINC `($__internal_1_$__cuda_sm20_dblrcp_rn_slowpath_v3) ;  /* 0x00000008005c7944 */ /* 0x000fea0003c00000 */
.L_x_24:
[----:B------:R-:W-:Y:S05]  /*0480*/  BSYNC.RECONVERGENT B0 ;  /* 0x0000000000007941 */ /* 0x000fea0003800200 */
.L_x_23:
[----:B------:R-:W0:Y:S02]  /*0490*/  LDC.64 R4, c[0x0][0x3b0] ;  /* 0x0000ec00ff047b82 */ /* 0x000e240000000a00 */
[----:B0-----:R-:W-:-:S06]  /*04a0*/  IMAD.WIDE R4, R2, 0x8, R4 ;  /* 0x0000000802047825 */ /* 0x001fcc00078e0204 */
[----:B------:R-:W2:Y:S01]  /*04b0*/  LDG.E.64 R4, desc[UR4][R4.64] ;  /* 0x0000000404047981 */ /* 0x000ea2000c1e1b00 */
[----:B------:R-:W-:Y:S01]  /*04c0*/  BSSY.RECONVERGENT B0, `(.L_x_25) ;  /* 0x0000006000007945 */ /* 0x000fe20003800200 */
[----:B------:R-:W-:Y:S01]  /*04d0*/  MOV R34, RZ ;  /* 0x000000ff00227202 */ /* 0x000fe20000000f00 */
[----:B------:R-:W-:Y:S01]  /*04e0*/  IMAD.MOV.U32 R35, RZ, RZ, 0x40180000 ;  /* 0x40180000ff237424 */ /* 0x000fe200078e00ff */
[----:B------:R-:W-:Y:S01]  /*04f0*/  MOV R0, 0x520 ;  /* 0x0000052000007802 */ /* 0x000fe20000000f00 */
[----:B--2---:R-:W-:-:S11]  /*0500*/  DADD R30, -RZ, |R4| ;  /* 0x00000000ff1e7229 */ /* 0x004fd60000000504 */
[----:B------:R-:W-:Y:S05]  /*0510*/  CALL.REL.NOINC `($_Z13computeForcesPdS_S_S_iiiS_d$__internal_accurate_pow) ;  /* 0x0000001000fc7944 */ /* 0x000fea0003c00000 */
[----:B------:R-:W-:Y:S05]  /*0520*/  BSYNC.RECONVERGENT B0 ;  /* 0x0000000000007941 */ /* 0x000fea0003800200 */
.L_x_25:
[C---:B------:R-:W-:Y:S01]  /*0530*/  DADD R16, R4.reuse, 6 ;  /* 0x4018000004107429 */ /* 0x040fe20000000000 */
[----:B------:R-:W-:Y:S01]  /*0540*/  BSSY.RECONVERGENT B0, `(.L_x_26) ;  /* 0x000000c000007945 */ /* 0x000fe20003800200 */
[----:B------:R-:W-:-:S08]  /*0550*/  DSETP.NEU.AND P0, PT, R4, RZ, PT ;  /* 0x000000ff0400722a */ /* 0x000fd00003f0d000 */
[----:B------:R-:W-:-:S04]  /*0560*/  LOP3.LUT R16, R17, 0x7ff00000, RZ, 0xc0, !PT ;  /* 0x7ff0000011107812 */ /* 0x000fc800078ec0ff */
[----:B------:R-:W-:Y:S02]  /*0570*/  ISETP.NE.AND P1, PT, R16, 0x7ff00000, PT ;  /* 0x7ff000001000780c */ /* 0x000fe40003f25270 */
[----:B------:R-:W-:-:S11]  /*0580*/  @!P0 CS2R R18, SRZ ;  /* 0x0000000000128805 */ /* 0x000fd6000001ff00 */
[----:B------:R-:W-:Y:S05]  /*0590*/  @P1 BRA `(.L_x_27) ;  /* 0x0000000000181947 */ /* 0x000fea0003800000 */
[----:B------:R-:W-:-:S14]  /*05a0*/  DSETP.NAN.AND P1, PT, R4, R4, PT ;  /* 0x000000040400722a */ /* 0x000fdc0003f28000 */
[----:B------:R-:W-:Y:S01]  /*05b0*/  @P1 DADD R18, R4, 6 ;  /* 0x4018000004121429 */ /* 0x000fe20000000000 */
[----:B------:R-:W-:Y:S10]  /*05c0*/  @P1 BRA `(.L_x_27) ;  /* 0x00000000000c1947 */ /* 0x000ff40003800000 */
[----:B------:R-:W-:-:S14]  /*05d0*/  DSETP.NEU.AND P1, PT, |R4|, +INF , PT ;  /* 0x7ff000000400742a */ /* 0x000fdc0003f2d200 */
[----:B------:R-:W-:Y:S02]  /*05e0*/  @!P1 IMAD.MOV.U32 R18, RZ, RZ, 0x0 ;  /* 0x00000000ff129424 */ /* 0x000fe400078e00ff */
[----:B------:R-:W-:-:S07]  /*05f0*/  @!P1 IMAD.MOV.U32 R19, RZ, RZ, 0x7ff00000 ;  /* 0x7ff00000ff139424 */ /* 0x000fce00078e00ff */
.L_x_27:
[----:B------:R-:W-:Y:S05]  /*0600*/  BSYNC.RECONVERGENT B0 ;  /* 0x0000000000007941 */ /* 0x000fea0003800200 */
.L_x_26:
[----:B------:R-:W0:Y:S01]  /*0610*/  LDCU UR6, c[0x0][0x3a4] ;  /* 0x00007480ff0677ac */ /* 0x000e220008000800 */
[----:B------:R-:W-:Y:S01]  /*0620*/  DSETP.NEU.AND P1, PT, R4, 1, PT ;  /* 0x3ff000000400742a */ /* 0x000fe20003f2d000 */
[----:B------:R-:W-:Y:S01]  /*0630*/  BSSY.RECONVERGENT B0, `(.L_x_28) ;  /* 0x000000a000007945 */ /* 0x000fe20003800200 */
[----:B------:R-:W-:Y:S01]  /*0640*/  DADD R30, -RZ, |R4| ;  /* 0x00000000ff1e7229 */ /* 0x000fe20000000504 */
[----:B------:R-:W-:Y:S01]  /*0650*/  IMAD.MOV.U32 R35, RZ, RZ, 0x40280000 ;  /* 0x40280000ff237424 */ /* 0x000fe200078e00ff */
[----:B------:R-:W-:Y:S02]  /*0660*/  MOV R0, 0x6d0 ;  /* 0x000006d000007802 */ /* 0x000fe40000000f00 */
[----:B------:R-:W-:Y:S02]  /*0670*/  FSEL R18, R18, RZ, P1 ;  /* 0x000000ff12127208 */ /* 0x000fe40000800000 */
[----:B------:R-:W-:Y:S01]  /*0680*/  FSEL R19, R19, 1.875, P1 ;  /* 0x3ff0000013137808 */ /* 0x000fe20000800000 */
[----:B0-----:R-:W0:Y:S05]  /*0690*/  I2F.F64 R16, UR6 ;  /* 0x0000000600107d12 */ /* 0x001e2a0008201c00 */
[----:B0-----:R-:W-:-:S08]  /*06a0*/  DMUL R16, R16, R18 ;  /* 0x0000001210107228 */ /* 0x001fd00000000000 */
[----:B------:R-:W-:-:S11]  /*06b0*/  DMUL R16, R16, R6 ;  /* 0x0000000610107228 */ /* 0x000fd60000000000 */
[----:B------:R-:W-:Y:S05]  /*06c0*/  CALL.REL.NOINC `($_Z13computeForcesPdS_S_S_iiiS_d$__internal_accurate_pow) ;  /* 0x0000001000907944 */ /* 0x000fea0003c00000 */
[----:B------:R-:W-:Y:S05]  /*06d0*/  BSYNC.RECONVERGENT B0 ;  /* 0x0000000000007941 */ /* 0x000fea0003800200 */
.L_x_28:
[----:B------:R-:W0:Y:S01]  /*06e0*/  MUFU.RCP64H R23, R9 ;  /* 0x0000000900177308 */ /* 0x000e220000001800 */
[----:B------:R-:W-:Y:S01]  /*06f0*/  IMAD.MOV.U32 R22, RZ, RZ, 0x1 ;  /* 0x00000001ff167424 */ /* 0x000fe200078e00ff */
[----:B------:R-:W-:Y:S05]  /*0700*/  BSSY.RECONVERGENT B0, `(.L_x_29) ;  /* 0x0000013000007945 */ /* 0x000fea0003800200 */
[----:B0-----:R-:W-:-:S08]  /*0710*/  DFMA R20, -R8, R22, 1 ;  /* 0x3ff000000814742b */ /* 0x001fd00000000116 */
[----:B------:R-:W-:Y:S02]  /*0720*/  DFMA R24, R20, R20, R20 ;  /* 0x000000141418722b */ /* 0x000fe40000000014 */
[----:B------:R-:W-:-:S06]  /*0730*/  DADD R20, R4, 12 ;  /* 0x4028000004147429 */ /* 0x000fcc0000000000 */
[----:B------:R-:W-:-:S04]  /*0740*/  DFMA R24, R22, R24, R22 ;  /* 0x000000181618722b */ /* 0x000fc80000000016 */
[----:B------:R-:W-:Y:S02]  /*0750*/  LOP3.LUT R20, R21, 0x7ff00000, RZ, 0xc0, !PT ;  /* 0x7ff0000015147812 */ /* 0x000fe400078ec0ff */
[----:B------:R-:W-:Y:S02]  /*0760*/  MOV R21, R19 ;  /* 0x0000001300157202 */ /* 0x000fe40000000f00 */
[----:B------:R-:W-:Y:S01]  /*0770*/  ISETP.NE.AND P1, PT, R20, 0x7ff00000, PT ;  /* 0x7ff000001400780c */ /* 0x000fe20003f25270 */
[----:B------:R-:W-:Y:S01]  /*0780*/  DFMA R22, -R8, R24, 1 ;  /* 0x3ff000000816742b */ /* 0x000fe20000000118 */
[----:B------:R-:W-:Y:S01]  /*0790*/  IMAD.MOV.U32 R20, RZ, RZ, R18 ;  /* 0x000000ffff147224 */ /* 0x000fe200078e0012 */
[----:B------:R-:W-:-:S06]  /*07a0*/  @!P0 CS2R R20, SRZ ;  /* 0x0000000000148805 */ /* 0x000fcc000001ff00 */
[----:B------:R-:W-:-:S04]  /*07b0*/  DFMA R22, R24, R22, R24 ;  /* 0x000000161816722b */ /* 0x000fc80000000018 */
[----:B------:R-:W-:Y:S07]  /*07c0*/  @P1 BRA `(.L_x_30) ;  /* 0x0000000000181947 */ /* 0x000fee0003800000 */
[----:B------:R-:W-:-:S14]  /*07d0*/  DSETP.NAN.AND P0, PT, R4, R4, PT ;  /* 0x000000040400722a */ /* 0x000fdc0003f08000 */
[----:B------:R-:W-:Y:S01]  /*07e0*/  @P0 DADD R20, R4, 12 ;  /* 0x4028000004140429 */ /* 0x000fe20000000000 */
[----:B------:R-:W-:Y:S10]  /*07f0*/  @P0 BRA `(.L_x_30) ;  /* 0x00000000000c0947 */ /* 0x000ff40003800000 */
[----:B------:R-:W-:-:S14]  /*0800*/  DSETP.NEU.AND P0, PT, |R4|, +INF , PT ;  /* 0x7ff000000400742a */ /* 0x000fdc0003f0d200 */
[----:B------:R-:W-:Y:S02]  /*0810*/  @!P0 IMAD.MOV.U32 R20, RZ, RZ, 0x0 ;  /* 0x00000000ff148424 */ /* 0x000fe400078e00ff */
[----:B------:R-:W-:-:S07]  /*0820*/  @!P0 IMAD.MOV.U32 R21, RZ, RZ, 0x7ff00000 ;  /* 0x7ff00000ff158424 */ /* 0x000fce00078e00ff */
.L_x_30:
[----:B------:R-:W-:Y:S05]  /*0830*/  BSYNC.RECONVERGENT B0 ;  /* 0x0000000000007941 */ /* 0x000fea0003800200 */
.L_x_29:
[----:B------:R-:W-:Y:S01]  /*0840*/  DMUL R18, R22, R6 ;  /* 0x0000000616127228 */ /* 0x000fe20000000000 */
[----:B------:R-:W0:Y:S01]  /*0850*/  LDCU UR6, c[0x0][0x3a8] ;  /* 0x00007500ff0677ac */ /* 0x000e220008000800 */
[----:B------:R-:W-:Y:S01]  /*0860*/  DSETP.NEU.AND P0, PT, R4, 1, PT ;  /* 0x3ff000000400742a */ /* 0x000fe20003f0d000 */
[----:B------:R-:W-:Y:S01]  /*0870*/  FSETP.GEU.AND P1, PT, |R7|, 6.5827683646048100446e-37, PT ;  /* 0x036000000700780b */ /* 0x000fe20003f2e200 */
[----:B------:R-:W-:Y:S04]  /*0880*/  BSSY.RECONVERGENT B0, `(.L_x_31) ;  /* 0x000000e000007945 */ /* 0x000fe80003800200 */
[----:B------:R-:W-:Y:S01]  /*0890*/  DFMA R24, -R8, R18, R6 ;  /* 0x000000120818722b */ /* 0x000fe20000000106 */
[----:B------:R-:W-:Y:S02]  /*08a0*/  FSEL R20, R20, RZ, P0 ;  /* 0x000000ff14147208 */ /* 0x000fe40000000000 */
[----:B------:R-:W-:-:S05]  /*08b0*/  FSEL R21, R21, 1.875, P0 ;  /* 0x3ff0000015157808 */ /* 0x000fca0000000000 */
[----:B------:R-:W-:Y:S01]  /*08c0*/  DFMA R18, R22, R24, R18 ;  /* 0x000000181612722b */ /* 0x000fe20000000012 */
[----:B0-----:R-:W0:Y:S09]  /*08d0*/  I2F.F64 R22, UR6 ;  /* 0x0000000600167d12 */ /* 0x001e320008201c00 */
[----:B------:R-:W-:-:S05]  /*08e0*/  FFMA R0, RZ, R9, R19 ;  /* 0x00000009ff007223 */ /* 0x000fca0000000013 */
[----:B------:R-:W-:Y:S01]  /*08f0*/  FSETP.GT.AND P0, PT, |R0|, 1.469367938527859385e-39, PT ;  /* 0x001000000000780b */ /* 0x000fe20003f04200 */
[----:B0-----:R-:W-:-:S12]  /*0900*/  DMUL R20, R22, R20 ;  /* 0x0000001416147228 */ /* 0x001fd80000000000 */
[----:B------:R-:W-:Y:S05]  /*0910*/  @P0 BRA P1, `(.L_x_32) ;  /* 0x0000000000100947 */ /* 0x000fea0000800000 */
[----:B------:R-:W-:Y:S01]  /*0920*/  IMAD.MOV.U32 R18, RZ, RZ, R6 ;  /* 0x000000ffff127224 */ /* 0x000fe200078e0006 */
[----:B------:R-:W-:Y:S01]  /*0930*/  MOV R0, 0x960 ;  /* 0x0000096000007802 */ /* 0x000fe20000000f00 */
[----:B------:R-:W-:-:S07]  /*0940*/  IMAD.MOV.U32 R19, RZ, RZ, R7 ;  /* 0x000000ffff137224 */ /* 0x000fce00078e0007 */
[----:B------:R-:W-:Y:S05]  /*0950*/  CALL.REL.NOINC `($__internal_2_$__cuda_sm20_div_rn_f64_full) ;  /* 0x0000000400cc7944 */ /* 0x000fea0003c00000 */
.L_x_32:
[----:B------:R-:W-:Y:S05]  /*0960*/  BSYNC.RECONVERGENT B0 ;  /* 0x0000000000007941 */ /* 0x000fea0003800200 */
.L_x_31:
[----:B------:R-:W0:Y:S01]  /*0970*/  MUFU.RCP64H R5, R11 ;  /* 0x0000000b00057308 */ /* 0x000e220000001800 */
[----:B------:R-:W-:Y:S01]  /*0980*/  IMAD.MOV.U32 R4, RZ, RZ, 0x1 ;  /* 0x00000001ff047424 */ /* 0x000fe200078e00ff */
[----:B------:R-:W1:Y:S01]  /*0990*/  LDC.64 R22, c[0x0][0x3b8] ;  /* 0x0000ee00ff167b82 */ /* 0x000e620000000a00 */
[----:B------:R-:W-:Y:S01]  /*09a0*/  FSETP.GEU.AND P1, PT, |R13|, 6.5827683646048100446e-37, PT ;  /* 0x036000000d00780b */ /* 0x000fe20003f2e200 */
[----:B------:R-:W-:Y:S03]  /*09b0*/  BSSY.RECONVERGENT B0, `(.L_x_33) ;  /* 0x0000017000007945 */ /* 0x000fe60003800200 */
[----:B0-----:R-:W-:-:S08]  /*09c0*/  DFMA R6, R4, -R10, 1 ;  /* 0x3ff000000406742b */ /* 0x001fd0000000080a */
[----:B------:R-:W-:-:S08]  /*09d0*/  DFMA R6, R6, R6, R6 ;  /* 0x000000060606722b */ /* 0x000fd00000000006 */
[----:B------:R-:W-:-:S08]  /*09e0*/  DFMA R6, R4, R6, R4 ;  /* 0x000000060406722b */ /* 0x000fd00000000004 */
[----:B------:R-:W-:-:S08]  /*09f0*/  DFMA R4, R6, -R10, 1 ;  /* 0x3ff000000604742b */ /* 0x000fd0000000080a */
[----:B------:R-:W-:-:S08]  /*0a00*/  DFMA R4, R6, R4, R6 ;  /* 0x000000040604722b */ /* 0x000fd00000000006 */
[----:B------:R-:W-:-:S08]  /*0a10*/  DMUL R6, R12, R4 ;  /* 0x000000040c067228 */ /* 0x000fd00000000000 */
[----:B------:R-:W-:-:S08]  /*0a20*/  DFMA R8, R6, -R10, R12 ;  /* 0x8000000a0608722b */ /* 0x000fd0000000000c */
[----:B------:R-:W-:Y:S02]  /*0a30*/  DFMA R4, R4, R8, R6 ;  /* 0x000000080404722b */ /* 0x000fe40000000006 */
[----:B------:R-:W-:Y:S02]  /*0a40*/  DFMA R6, R20, -R18, R16 ;  /* 0x800000121406722b */ /* 0x000fe40000000010 */
[----:B-1----:R-:W-:-:S06]  /*0a50*/  DMUL R8, R22, 4 ;  /* 0x4010000016087828 */ /* 0x002fcc0000000000 */
[----:B------:R-:W-:Y:S02]  /*0a60*/  FFMA R0, RZ, R11, R5 ;  /* 0x0000000bff007223 */ /* 0x000fe40000000005 */
[----:B------:R-:W-:-:S03]  /*0a70*/  DMUL R6, R6, R8 ;  /* 0x0000000806067228 */ /* 0x000fc60000000000 */
[----:B------:R-:W-:-:S13]  /*0a80*/  FSETP.GT.AND P0, PT, |R0|, 1.469367938527859385e-39, PT ;  /* 0x001000000000780b */ /* 0x000fda0003f04200 */
[----:B------:R-:W-:Y:S05]  /*0a90*/  @P0 BRA P1, `(.L_x_34) ;  /* 0x0000000000200947 */ /* 0x000fea0000800000 */
[----:B------:R-:W-:Y:S01]  /*0aa0*/  IMAD.MOV.U32 R18, RZ, RZ, R12 ;  /* 0x000000ffff127224 */ /* 0x000fe200078e000c */
[----:B------:R-:W-:Y:S01]  /*0ab0*/  MOV R19, R13 ;  /* 0x0000000d00137202 */ /* 0x000fe20000000f00 */
[----:B------:R-:W-:Y:S01]  /*0ac0*/  IMAD.MOV.U32 R8, RZ, RZ, R10 ;  /* 0x000000ffff087224 */ /* 0x000fe200078e000a */
[----:B------:R-:W-:Y:S01]  /*0ad0*/  MOV R0, 0xb00 ;  /* 0x00000b0000007802 */ /* 0x000fe20000000f00 */
[----:B------:R-:W-:-:S07]  /*0ae0*/  IMAD.MOV.U32 R9, RZ, RZ, R11 ;  /* 0x000000ffff097224 */ /* 0x000fce00078e000b */
[----:B------:R-:W-:Y:S05]  /*0af0*/  CALL.REL.NOINC `($__internal_2_$__cuda_sm20_div_rn_f64_full) ;  /* 0x0000000400647944 */ /* 0x000fea0003c00000 */
[----:B------:R-:W-:Y:S02]  /*0b00*/  IMAD.MOV.U32 R4, RZ, RZ, R18 ;  /* 0x000000ffff047224 */ /* 0x000fe400078e0012 */
[----:B------:R-:W-:-:S07]  /*0b10*/  IMAD.MOV.U32 R5, RZ, RZ, R19 ;  /* 0x000000ffff057224 */ /* 0x000fce00078e0013 */
.L_x_34:
[----:B------:R-:W-:Y:S05]  /*0b20*/  BSYNC.RECONVERGENT B0 ;  /* 0x0000000000007941 */ /* 0x000fea0003800200 */
.L_x_33:
[----:B------:R-:W0:Y:S01]  /*0b30*/  MUFU.RCP64H R9, R11 ;  /* 0x0000000b00097308 */ /* 0x000e220000001800 */
[----:B------:R-:W-:Y:S01]  /*0b40*/  IMAD.MOV.U32 R8, RZ, RZ, 0x1 ;  /* 0x00000001ff087424 */ /* 0x000fe200078e00ff */
[----:B------:R-:W1:Y:S01]  /*0b50*/  LDCU UR6, c[0x0][0x3a0] ;  /* 0x00007400ff0677ac */ /* 0x000e620008000800 */
[----:B------:R-:W-:Y:S01]  /*0b60*/  DMUL R4, R6, R4 ;  /* 0x0000000406047228 */ /* 0x000fe20000000000 */
[----:B------:R-:W-:Y:S01]  /*0b70*/  FSETP.GEU.AND P1, PT, |R15|, 6.5827683646048100446e-37, PT ;  /* 0x036000000f00780b */ /* 0x000fe20003f2e200 */
[----:B------:R-:W-:Y:S02]  /*0b80*/  BSSY.RECONVERGENT B0, `(.L_x_35) ;  /* 0x0000018000007945 */ /* 0x000fe40003800200 */
[----:B0-----:R-:W-:-:S08]  /*0b90*/  DFMA R12, R8, -R10, 1 ;  /* 0x3ff00000080c742b */ /* 0x001fd0000000080a */
[----:B------:R-:W-:-:S08]  /*0ba0*/  DFMA R12, R12, R12, R12 ;  /* 0x0000000c0c0c722b */ /* 0x000fd0000000000c */
[----:B------:R-:W-:Y:S01]  /*0bb0*/  DFMA R12, R8, R12, R8 ;  /* 0x0000000c080c722b */ /* 0x000fe20000000008 */
[----:B------:R-:W0:Y:S07]  /*0bc0*/  LDC.64 R8, c[0x0][0x380] ;  /* 0x0000e000ff087b82 */ /* 0x000e2e0000000a00 */
[----:B------:R-:W-:-:S08]  /*0bd0*/  DFMA R16, R12, -R10, 1 ;  /* 0x3ff000000c10742b */ /* 0x000fd0000000080a */
[----:B------:R-:W-:Y:S01]  /*0be0*/  DFMA R20, R12, R16, R12 ;  /* 0x000000100c14722b */ /* 0x000fe2000000000c */
[----:B-1----:R-:W-:-:S07]  /*0bf0*/  IMAD R12, R2, UR6, R3 ;  /* 0x00000006020c7c24 */ /* 0x002fce000f8e0203 */
[----:B------:R-:W-:Y:S01]  /*0c00*/  DMUL R16, R14, R20 ;  /* 0x000000140e107228 */ /* 0x000fe20000000000 */
[----:B0-----:R-:W-:-:S05]  /*0c10*/  IMAD.WIDE R8, R12, 0x8, R8 ;  /* 0x000000080c087825 */ /* 0x001fca00078e0208 */
[----:B------:R0:W-:Y:S02]  /*0c20*/  STG.E.64 desc[UR4][R8.64], R4 ;  /* 0x0000000408007986 */ /* 0x0001e4000c101b04 */
[----:B------:R-:W-:-:S08]  /*0c30*/  DFMA R18, R16, -R10, R14 ;  /* 0x8000000a1012722b */ /* 0x000fd0000000000e */
[----:B------:R-:W-:-:S10]  /*0c40*/  DFMA R2, R20, R18, R16 ;  /* 0x000000121402722b */ /* 0x000fd40000000010 */
[----:B------:R-:W-:-:S05]  /*0c50*/  FFMA R0, RZ, R11, R3 ;  /* 0x0000000bff007223 */ /* 0x000fca0000000003 */
[----:B------:R-:W-:-:S13]  /*0c60*/  FSETP.GT.AND P0, PT, |R0|, 1.469367938527859385e-39, PT ;  /* 0x001000000000780b */ /* 0x000fda0003f04200 */
[----:B0-----:R-:W-:Y:S05]  /*0c70*/  @P0 BRA P1, `(.L_x_36) ;  /* 0x0000000000200947 */ /* 0x001fea0000800000 */
        /* <DEDUP_REMOVED lines=8> */
.L_x_36:
[----:B------:R-:W-:Y:S05]  /*0d00*/  BSYNC.RECONVERGENT B0 ;  /* 0x0000000000007941 */ /* 0x000fea0003800200 */
.L_x_35:
[----:B------:R-:W0:Y:S01]  /*0d10*/  LDC.64 R4, c[0x0][0x388] ;  /* 0x0000e200ff047b82 */ /* 0x000e220000000a00 */
[----:B------:R-:W-:Y:S01]  /*0d20*/  DMUL R2, R6, R2 ;  /* 0x0000000206027228 */ /* 0x000fe20000000000 */
[----:B0-----:R-:W-:-:S06]  /*0d30*/  IMAD.WIDE R12, R12, 0x8, R4 ;  /* 0x000000080c0c7825 */ /* 0x001fcc00078e0204 */
[----:B------:R-:W-:Y:S01]  /*0d40*/  STG.E.64 desc[UR4][R12.64], R2 ;  /* 0x000000020c007986 */ /* 0x000fe2000c101b04 */
[----:B------:R-:W-:Y:S05]  /*0d50*/  EXIT ;  /* 0x000000000000794d */ /* 0x000fea0003800000 */
.L_x_22:
[----:B------:R-:W0:Y:S01]  /*0d60*/  LDC.64 R4, c[0x0][0x380] ;  /* 0x0000e000ff047b82 */ /* 0x000e220000000a00 */
[----:B------:R-:W1:Y:S07]  /*0d70*/  LDCU UR6, c[0x0][0x3a0] ;  /* 0x00007400ff0677ac */ /* 0x000e6e0008000800 */
[----:B------:R-:W2:Y:S01]  /*0d80*/  LDC.64 R6, c[0x0][0x388] ;  /* 0x0000e200ff067b82 */ /* 0x000ea20000000a00 */
[----:B-1----:R-:W-:-:S04]  /*0d90*/  IMAD R3, R2, UR6, R3 ;  /* 0x0000000602037c24 */ /* 0x002fc8000f8e0203 */
[----:B0-----:R-:W-:-:S05]  /*0da0*/  IMAD.WIDE R4, R3, 0x8, R4 ;  /* 0x0000000803047825 */ /* 0x001fca00078e0204 */
[----:B------:R-:W-:Y:S01]  /*0db0*/  STG.E.64 desc[UR4][R4.64], RZ ;  /* 0x000000ff04007986 */ /* 0x000fe2000c101b04 */
[----:B--2---:R-:W-:-:S05]  /*0dc0*/  IMAD.WIDE R6, R3, 0x8, R6 ;  /* 0x0000000803067825 */ /* 0x004fca00078e0206 */
[----:B------:R-:W-:Y:S01]  /*0dd0*/  STG.E.64 desc[UR4][R6.64], RZ ;  /* 0x000000ff06007986 */ /* 0x000fe2000c101b04 */
[----:B------:R-:W-:Y:S05]  /*0de0*/  EXIT ;  /* 0x000000000000794d */ /* 0x000fea0003800000 */
        .weak           $__internal_1_$__cuda_sm20_dblrcp_rn_slowpath_v3
        .type           $__internal_1_$__cuda_sm20_dblrcp_rn_slowpath_v3,@function
        .size           $__internal_1_$__cuda_sm20_dblrcp_rn_slowpath_v3,($__internal_2_$__cuda_sm20_div_rn_f64_full - $__internal_1_$__cuda_sm20_dblrcp_rn_slowpath_v3)
$__internal_1_$__cuda_sm20_dblrcp_rn_slowpath_v3:
[----:B------:R-:W-:Y:S01]  /*0df0*/  IMAD.MOV.U32 R4, RZ, RZ, R18 ;  /* 0x000000ffff047224 */ /* 0x000fe200078e0012 */
[----:B------:R-:W-:Y:S01]  /*0e00*/  BSSY.RECONVERGENT B1, `(.L_x_37) ;  /* 0x0000025000017945 */ /* 0x000fe20003800200 */
[----:B------:R-:W-:-:S06]  /*0e10*/  IMAD.MOV.U32 R5, RZ, RZ, R19 ;  /* 0x000000ffff057224 */ /* 0x000fcc00078e0013 */
[----:B------:R-:W-:-:S14]  /*0e20*/  DSETP.GTU.AND P0, PT, |R4|, +INF , PT ;  /* 0x7ff000000400742a */ /* 0x000fdc0003f0c200 */
[----:B------:R-:W-:Y:S05]  /*0e30*/  @P0 BRA `(.L_x_38) ;  /* 0x00000000007c0947 */ /* 0x000fea0003800000 */
[----:B------:R-:W-:-:S04]  /*0e40*/  LOP3.LUT R18, R19, 0x7fffffff, RZ, 0xc0, !PT ;  /* 0x7fffffff13127812 */ /* 0x000fc800078ec0ff */
[----:B------:R-:W-:-:S04]  /*0e50*/  IADD3 R6, PT, PT, R18, -0x1, RZ ;  /* 0xffffffff12067810 */ /* 0x000fc80007ffe0ff */
[----:B------:R-:W-:-:S13]  /*0e60*/  ISETP.GE.U32.AND P0, PT, R6, 0x7fefffff, PT ;  /* 0x7fefffff0600780c */ /* 0x000fda0003f06070 */
[----:B------:R-:W-:Y:S01]  /*0e70*/  @P0 LOP3.LUT R7, R5, 0x7ff00000, RZ, 0x3c, !PT ;  /* 0x7ff0000005070812 */ /* 0x000fe200078e3cff */
[----:B------:R-:W-:Y:S01]  /*0e80*/  @P0 IMAD.MOV.U32 R6, RZ, RZ, RZ ;  /* 0x000000ffff060224 */ /* 0x000fe200078e00ff */
[----:B------:R-:W-:Y:S06]  /*0e90*/  @P0 BRA `(.L_x_39) ;  /* 0x00000000006c0947 */ /* 0x000fec0003800000 */
[----:B------:R-:W-:-:S13]  /*0ea0*/  ISETP.GE.U32.AND P0, PT, R18, 0x1000001, PT ;  /* 0x010000011200780c */ /* 0x000fda0003f06070 */
[----:B------:R-:W-:Y:S05]  /*0eb0*/  @!P0 BRA `(.L_x_40) ;  /* 0x0000000000348947 */ /* 0x000fea0003800000 */
[----:B------:R-:W-:Y:S02]  /*0ec0*/  VIADD R7, R5, 0xc0200000 ;  /* 0xc020000005077836 */ /* 0x000fe40000000000 */
[----:B------:R-:W-:Y:S02]  /*0ed0*/  IMAD.MOV.U32 R6, RZ, RZ, R4 ;  /* 0x000000ffff067224 */ /* 0x000fe400078e0004 */
[----:B------:R-:W0:Y:S04]  /*0ee0*/  MUFU.RCP64H R17, R7 ;  /* 0x0000000700117308 */ /* 0x000e280000001800 */
[----:B0-----:R-:W-:-:S08]  /*0ef0*/  DFMA R18, -R6, R16, 1 ;  /* 0x3ff000000612742b */ /* 0x001fd00000000110 */
[----:B------:R-:W-:-:S08]  /*0f00*/  DFMA R18, R18, R18, R18 ;  /* 0x000000121212722b */ /* 0x000fd00000000012 */
[----:B------:R-:W-:-:S08]  /*0f10*/  DFMA R18, R16, R18, R16 ;  /* 0x000000121012722b */ /* 0x000fd00000000010 */
[----:B------:R-:W-:-:S08]  /*0f20*/  DFMA R16, -R6, R18, 1 ;  /* 0x3ff000000610742b */ /* 0x000fd00000000112 */
[----:B------:R-:W-:-:S08]  /*0f30*/  DFMA R16, R18, R16, R18 ;  /* 0x000000101210722b */ /* 0x000fd00000000012 */
[----:B------:R-:W-:-:S08]  /*0f40*/  DMUL R16, R16, 2.2250738585072013831e-308 ;  /* 0x0010000010107828 */ /* 0x000fd00000000000 */
[----:B------:R-:W-:-:S08]  /*0f50*/  DFMA R4, -R4, R16, 1 ;  /* 0x3ff000000404742b */ /* 0x000fd00000000110 */
[----:B------:R-:W-:-:S08]  /*0f60*/  DFMA R4, R4, R4, R4 ;  /* 0x000000040404722b */ /* 0x000fd00000000004 */
[----:B------:R-:W-:Y:S01]  /*0f70*/  DFMA R6, R16, R4, R16 ;  /* 0x000000041006722b */ /* 0x000fe20000000010 */
[----:B------:R-:W-:Y:S10]  /*0f80*/  BRA `(.L_x_39) ;  /* 0x0000000000307947 */ /* 0x000ff40003800000 */
.L_x_40:
[----:B------:R-:W-:Y:S01]  /*0f90*/  DMUL R4, R4, 8.11296384146066816958e+31 ;  /* 0x4690000004047828 */ /* 0x000fe20000000000 */
[----:B------:R-:W-:-:S05]  /*0fa0*/  IMAD.MOV.U32 R6, RZ, RZ, R16 ;  /* 0x000000ffff067224 */ /* 0x000fca00078e0010 */
[----:B------:R-:W0:Y:S02]  /*0fb0*/  MUFU.RCP64H R7, R5 ;  /* 0x0000000500077308 */ /* 0x000e240000001800 */
[----:B0-----:R-:W-:-:S08]  /*0fc0*/  DFMA R16, -R4, R6, 1 ;  /* 0x3ff000000410742b */ /* 0x001fd00000000106 */
[----:B------:R-:W-:-:S08]  /*0fd0*/  DFMA R16, R16, R16, R16 ;  /* 0x000000101010722b */ /* 0x000fd00000000010 */
[----:B------:R-:W-:-:S08]  /*0fe0*/  DFMA R16, R6, R16, R6 ;  /* 0x000000100610722b */ /* 0x000fd00000000006 */
[----:B------:R-:W-:-:S08]  /*0ff0*/  DFMA R6, -R4, R16, 1 ;  /* 0x3ff000000406742b */ /* 0x000fd00000000110 */
[----:B------:R-:W-:-:S08]  /*1000*/  DFMA R6, R16, R6, R16 ;  /* 0x000000061006722b */ /* 0x000fd00000000010 */
[----:B------:R-:W-:Y:S01]  /*1010*/  DMUL R6, R6, 8.11296384146066816958e+31 ;  /* 0x4690000006067828 */ /* 0x000fe20000000000 */
[----:B------:R-:W-:Y:S10]  /*1020*/  BRA `(.L_x_39) ;  /* 0x0000000000087947 */ /* 0x000ff40003800000 */
.L_x_38:
[----:B------:R-:W-:Y:S01]  /*1030*/  LOP3.LUT R7, R5, 0x80000, RZ, 0xfc, !PT ;  /* 0x0008000005077812 */ /* 0x000fe200078efcff */
[----:B------:R-:W-:-:S07]  /*1040*/  IMAD.MOV.U32 R6, RZ, RZ, R4 ;  /* 0x000000ffff067224 */ /* 0x000fce00078e0004 */
.L_x_39:
[----:B------:R-:W-:Y:S05]  /*1050*/  BSYNC.RECONVERGENT B1 ;  /* 0x0000000000017941 */ /* 0x000fea0003800200 */
.L_x_37:
[----:B------:R-:W-:Y:S01]  /*1060*/  IMAD.MOV.U32 R4, RZ, RZ, R0 ;  /* 0x000000ffff047224 */ /* 0x000fe200078e0000 */
[----:B------:R-:W-:-:S04]  /*1070*/  MOV R5, 0x0 ;  /* 0x0000000000057802 */ /* 0x000fc80000000f00 */
[----:B------:R-:W-:Y:S05]  /*1080*/  RET.REL.NODEC R4 `(_Z13computeForcesPdS_S_S_iiiS_d) ;  /* 0xffffffec04dc7950 */ /* 0x000fea0003c3ffff */
        .weak           $__internal_2_$__cuda_sm20_div_rn_f64_full
        .type           $__internal_2_$__cuda_sm20_div_rn_f64_full,@function
        .size           $__internal_2_$__cuda_sm20_div_rn_f64_full,($__internal_3_$__cuda_sm20_dsqrt_rn_f64_mediumpath_v1 - $__internal_2_$__cuda_sm20_div_rn_f64_full)
$__internal_2_$__cuda_sm20_div_rn_f64_full:
        /* <DEDUP_REMOVED lines=12> */
[----:B------:R-:W-:Y:S02]  /*1150*/  @!P2 LOP3.LUT R25, R9, 0x7ff00000, RZ, 0xc0, !PT ;  /* 0x7ff000000919a812 */ /* 0x000fe400078ec0ff */
[----:B------:R-:W0:Y:S02]  /*1160*/  MUFU.RCP64H R27, R5 ;  /* 0x00000005001b7308 */ /* 0x000e240000001800 */
[----:B------:R-:W-:Y:S01]  /*1170*/  @!P2 ISETP.GE.U32.AND P3, PT, R24, R25, PT ;  /* 0x000000191800a20c */ /* 0x000fe20003f66070 */
[----:B------:R-:W-:Y:S01]  /*1180*/  IMAD.MOV.U32 R25, RZ, RZ, 0x1ca00000 ;  /* 0x1ca00000ff197424 */ /* 0x000fe200078e00ff */
[----:B------:R-:W-:-:S04]  /*1190*/  @!P0 LOP3.LUT R33, R5, 0x7ff00000, RZ, 0xc0, !PT ;  /* 0x7ff0000005218812 */ /* 0x000fc800078ec0ff */
        /* <DEDUP_REMOVED lines=14> */
[----:B------:R-:W-:Y:S01]  /*1280*/  DMUL R26, R28, R22 ;  /* 0x000000161c1a7228 */ /* 0x000fe20000000000 */
[----:B------:R-:W-:-:S04]  /*1290*/  IADD3 R34, PT, PT, R32, -0x1, RZ ;  /* 0xffffffff20227810 */ /* 0x000fc80007ffe0ff */
[----:B------:R-:W-:Y:S01]  /*12a0*/  ISETP.GT.U32.AND P0, PT, R34, 0x7feffffe, PT ;  /* 0x7feffffe2200780c */ /* 0x000fe20003f04070 */
[----:B------:R-:W-:Y:S02]  /*12b0*/  VIADD R34, R33, 0xffffffff ;  /* 0xffffffff21227836 */ /* 0x000fe40000000000 */
[----:B------:R-:W-:-:S03]  /*12c0*/  DFMA R30, R26, -R4, R22 ;  /* 0x800000041a1e722b */ /* 0x000fc60000000016 */
[----:B------:R-:W-:-:S05]  /*12d0*/  ISETP.GT.U32.OR P0, PT, R34, 0x7feffffe, P0 ;  /* 0x7feffffe2200780c */ /* 0x000fca0000704470 */
[----:B------:R-:W-:-:S08]  /*12e0*/  DFMA R30, R28, R30, R26 ;  /* 0x0000001e1c1e722b */ /* 0x000fd0000000001a */
[----:B------:R-:W-:Y:S05]  /*12f0*/  @P0 BRA `(.L_x_42) ;  /* 0x00000000006c0947 */ /* 0x000fea0003800000 */
[----:B------:R-:W-:Y:S01]  /*1300*/  LOP3.LUT R19, R9, 0x7ff00000, RZ, 0xc0, !PT ;  /* 0x7ff0000009137812 */ /* 0x000fe200078ec0ff */
[----:B------:R-:W-:-:S03]  /*1310*/  IMAD.MOV.U32 R26, RZ, RZ, RZ ;  /* 0x000000ffff1a7224 */ /* 0x000fc600078e00ff */
[CC--:B------:R-:W-:Y:S02]  /*1320*/  VIADDMNMX R18, R24.reuse, -R19.reuse, 0xb9600000, !PT ;  /* 0xb960000018127446 */ /* 0x0c0fe40007800913 */
[----:B------:R-:W-:Y:S02]  /*1330*/  ISETP.GE.U32.AND P0, PT, R24, R19, PT ;  /* 0x000000131800720c */ /* 0x000fe40003f06070 */
[----:B------:R-:W-:Y:S02]  /*1340*/  VIMNMX R18, PT, PT, R18, 0x46a00000, PT ;  /* 0x46a0000012127848 */ /* 0x000fe40003fe0100 */
[----:B------:R-:W-:-:S05]  /*1350*/  SEL R25, R25, 0x63400000, !P0 ;  /* 0x6340000019197807 */ /* 0x000fca0004000000 */
[----:B------:R-:W-:-:S04]  /*1360*/  IMAD.IADD R18, R18, 0x1, -R25 ;  /* 0x0000000112127824 */ /* 0x000fc800078e0a19 */
[----:B------:R-:W-:-:S06]  /*1370*/  VIADD R27, R18, 0x7fe00000 ;  /* 0x7fe00000121b7836 */ /* 0x000fcc0000000000 */
        /* <DEDUP_REMOVED lines=9> */
[----:B------:R-:W-:Y:S01]  /*1410*/  IMAD.MOV R5, RZ, RZ, -R18 ;  /* 0x000000ffff057224 */ /* 0x000fe200078e0a12 */
[----:B------:R-:W-:Y:S01]  /*1420*/  MOV R4, RZ ;  /* 0x000000ff00047202 */ /* 0x000fe20000000f00 */
[----:B------:R-:W-:-:S05]  /*1430*/  DMUL.RP R26, R30, R26 ;  /* 0x0000001a1e1a7228 */ /* 0x000fca0000008000 */
[----:B------:R-:W-:-:S05]  /*1440*/  DFMA R4, R24, -R4, R30 ;  /* 0x800000041804722b */ /* 0x000fca000000001e */
[----:B------:R-:W-:Y:S02]  /*1450*/  LOP3.LUT R9, R27, R9, RZ, 0x3c, !PT ;  /* 0x000000091b097212 */ /* 0x000fe400078e3cff */
[----:B------:R-:W-:-:S04]  /*1460*/  IADD3 R4, PT, PT, -R18, -0x43300000, RZ ;  /* 0xbcd0000012047810 */ /* 0x000fc80007ffe1ff */
[----:B------:R-:W-:-:S04]  /*1470*/  FSETP.NEU.AND P0, PT, |R5|, R4, PT ;  /* 0x000000040500720b */ /* 0x000fc80003f0d200 */
[----:B------:R-:W-:Y:S02]  /*1480*/  FSEL R24, R26, R24, !P0 ;  /* 0x000000181a187208 */ /* 0x000fe40004000000 */
[----:B------:R-:W-:Y:S01]  /*1490*/  FSEL R25, R9, R25, !P0 ;  /* 0x0000001909197208 */ /* 0x000fe20004000000 */
[----:B------:R-:W-:Y:S06]  /*14a0*/  BRA `(.L_x_43) ;  /* 0x0000000000547947 */ /* 0x000fec0003800000 */
.L_x_42:
        /* <DEDUP_REMOVED lines=12> */
[----:B------:R-:W-:Y:S02]  /*1570*/  @!P0 IMAD.MOV.U32 R24, RZ, RZ, RZ ;  /* 0x000000ffff188224 */ /* 0x000fe400078e00ff */
[----:B------:R-:W-:Y:S02]  /*1580*/  @P0 IMAD.MOV.U32 R24, RZ, RZ, RZ ;  /* 0x000000ffff180224 */ /* 0x000fe400078e00ff */
[----:B------:R-:W-:Y:S01]  /*1590*/  @P0 IMAD.MOV.U32 R25, RZ, RZ, R4 ;  /* 0x000000ffff190224 */ /* 0x000fe200078e0004 */
[----:B------:R-:W-:Y:S06]  /*15a0*/  BRA `(.L_x_43) ;  /* 0x0000000000147947 */ /* 0x000fec0003800000 */
.L_x_45:
[----:B------:R-:W-:Y:S01]  /*15b0*/  LOP3.LUT R25, R9, 0x80000, RZ, 0xfc, !PT ;  /* 0x0008000009197812 */ /* 0x000fe200078efcff */
[----:B------:R-:W-:Y:S01]  /*15c0*/  IMAD.MOV.U32 R24, RZ, RZ, R8 ;  /* 0x000000ffff187224 */ /* 0x000fe200078e0008 */
[----:B------:R-:W-:Y:S06]  /*15d0*/  BRA `(.L_x_43) ;  /* 0x0000000000087947 */ /* 0x000fec0003800000 */
.L_x_44:
[----:B------:R-:W-:Y:S02]  /*15e0*/  LOP3.LUT R25, R19, 0x80000, RZ, 0xfc, !PT ;  /* 0x0008000013197812 */ /* 0x000fe400078efcff */
[----:B------:R-:W-:-:S07]  /*15f0*/  MOV R24, R18 ;  /* 0x0000001200187202 */ /* 0x000fce0000000f00 */
.L_x_43:
[----:B------:R-:W-:Y:S05]  /*1600*/  BSYNC.RECONVERGENT B1 ;  /* 0x0000000000017941 */ /* 0x000fea0003800200 */
.L_x_41:
[----:B------:R-:W-:Y:S02]  /*1610*/  IMAD.MOV.U32 R4, RZ, RZ, R0 ;  /* 0x000000ffff047224 */ /* 0x000fe400078e0000 */
[----:B------:R-:W-:Y:S02]  /*1620*/  IMAD.MOV.U32 R5, RZ, RZ, 0x0 ;  /* 0x00000000ff057424 */ /* 0x000fe400078e00ff */
[----:B------:R-:W-:Y:S02]  /*1630*/  IMAD.MOV.U32 R18, RZ, RZ, R24 ;  /* 0x000000ffff127224 */ /* 0x000fe400078e0018 */
[----:B------:R-:W-:Y:S01]  /*1640*/  IMAD.MOV.U32 R19, RZ, RZ, R25 ;  /* 0x000000ffff137224 */ /* 0x000fe200078e0019 */
[----:B------:R-:W-:Y:S06]  /*1650*/  RET.REL.NODEC R4 `(_Z13computeForcesPdS_S_S_iiiS_d) ;  /* 0xffffffe804687950 */ /* 0x000fec0003c3ffff */
        .weak           $__internal_3_$__cuda_sm20_dsqrt_rn_f64_mediumpath_v1
        .type           $__internal_3_$__cuda_sm20_dsqrt_rn_f64_mediumpath_v1,@function
        .size           $__internal_3_$__cuda_sm20_dsqrt_rn_f64_mediumpath_v1,($_Z13computeForcesPdS_S_S_iiiS_d$__internal_accurate_pow - $__internal_3_$__cuda_sm20_dsqrt_rn_f64_mediumpath_v1)
$__internal_3_$__cuda_sm20_dsqrt_rn_f64_mediumpath_v1:
[----:B------:R-:W-:Y:S01]  /*1660*/  ISETP.GE.U32.AND P0, PT, R18, -0x3400000, PT ;  /* 0xfcc000001200780c */ /* 0x000fe20003f06070 */
[----:B------:R-:W-:Y:S01]  /*1670*/  BSSY.RECONVERGENT B1, `(.L_x_46) ;  /* 0x0000024000017945 */ /* 0x000fe20003800200 */
[----:B------:R-:W-:-:S11]  /*1680*/  IMAD.MOV.U32 R5, RZ, RZ, R21 ;  /* 0x000000ffff057224 */ /* 0x000fd600078e0015 */
[----:B------:R-:W-:Y:S05]  /*1690*/  @!P0 BRA `(.L_x_47) ;  /* 0x0000000000208947 */ /* 0x000fea0003800000 */
[----:B------:R-:W-:-:S10]  /*16a0*/  DFMA.RM R4, R8, R4, R6 ;  /* 0x000000040804722b */ /* 0x000fd40000004006 */
[----:B------:R-:W-:-:S05]  /*16b0*/  IADD3 R6, P0, PT, R4, 0x1, RZ ;  /* 0x0000000104067810 */ /* 0x000fca0007f1e0ff */
[----:B------:R-:W-:-:S06]  /*16c0*/  IMAD.X R7, RZ, RZ, R5, P0 ;  /* 0x000000ffff077224 */ /* 0x000fcc00000e0605 */
[----:B------:R-:W-:-:S08]  /*16d0*/  DFMA.RP R16, -R4, R6, R16 ;  /* 0x000000060410722b */ /* 0x000fd00000008110 */
[----:B------:R-:W-:-:S06]  /*16e0*/  DSETP.GT.AND P0, PT, R16, RZ, PT ;  /* 0x000000ff1000722a */ /* 0x000fcc0003f04000 */
[----:B------:R-:W-:Y:S02]  /*16f0*/  FSEL R4, R6, R4, P0 ;  /* 0x0000000406047208 */ /* 0x000fe40000000000 */
[----:B------:R-:W-:Y:S01]  /*1700*/  FSEL R5, R7, R5, P0 ;  /* 0x0000000507057208 */ /* 0x000fe20000000000 */
[----:B------:R-:W-:Y:S06]  /*1710*/  BRA `(.L_x_48) ;  /* 0x0000000000647947 */ /* 0x000fec0003800000 */
.L_x_47:
[----:B------:R-:W-:-:S14]  /*1720*/  DSETP.NE.AND P0, PT, R16, RZ, PT ;  /* 0x000000ff1000722a */ /* 0x000fdc0003f05000 */
[----:B------:R-:W-:Y:S05]  /*1730*/  @!P0 BRA `(.L_x_49) ;  /* 0x0000000000588947 */ /* 0x000fea0003800000 */
[----:B------:R-:W-:-:S13]  /*1740*/  ISETP.GE.AND P0, PT, R17, RZ, PT ;  /* 0x000000ff1100720c */ /* 0x000fda0003f06270 */
[----:B------:R-:W-:Y:S01]  /*1750*/  @!P0 MOV R4, 0x0 ;  /* 0x0000000000048802 */ /* 0x000fe20000000f00 */
[----:B------:R-:W-:Y:S01]  /*1760*/  @!P0 IMAD.MOV.U32 R5, RZ, RZ, -0x80000 ;  /* 0xfff80000ff058424 */ /* 0x000fe200078e00ff */
[----:B------:R-:W-:Y:S06]  /*1770*/  @!P0 BRA `(.L_x_48) ;  /* 0x00000000004c8947 */ /* 0x000fec0003800000 */
[----:B------:R-:W-:-:S13]  /*1780*/  ISETP.GT.AND P0, PT, R17, 0x7fefffff, PT ;  /* 0x7fefffff1100780c */ /* 0x000fda0003f04270 */
[----:B------:R-:W-:Y:S05]  /*1790*/  @P0 BRA `(.L_x_49) ;  /* 0x0000000000400947 */ /* 0x000fea0003800000 */
[----:B------:R-:W-:Y:S01]  /*17a0*/  DMUL R16, R16, 8.11296384146066816958e+31 ;  /* 0x4690000010107828 */ /* 0x000fe20000000000 */
[----:B------:R-:W-:Y:S02]  /*17b0*/  IMAD.MOV.U32 R4, RZ, RZ, RZ ;  /* 0x000000ffff047224 */ /* 0x000fe400078e00ff */
[----:B------:R-:W-:Y:S02]  /*17c0*/  IMAD.MOV.U32 R8, RZ, RZ, 0x0 ;  /* 0x00000000ff087424 */ /* 0x000fe400078e00ff */
[----:B------:R-:W-:Y:S01]  /*17d0*/  IMAD.MOV.U32 R9, RZ, RZ, 0x3fd80000 ;  /* 0x3fd80000ff097424 */ /* 0x000fe200078e00ff */
[----:B------:R-:W0:Y:S02]  /*17e0*/  MUFU.RSQ64H R5, R17 ;  /* 0x0000001100057308 */ /* 0x000e240000001c00 */
[----:B0-----:R-:W-:-:S08]  /*17f0*/  DMUL R6, R4, R4 ;  /* 0x0000000404067228 */ /* 0x001fd00000000000 */
[----:B------:R-:W-:-:S08]  /*1800*/  DFMA R6, R16, -R6, 1 ;  /* 0x3ff000001006742b */ /* 0x000fd00000000806 */
[----:B------:R-:W-:Y:S02]  /*1810*/  DFMA R8, R6, R8, 0.5 ;  /* 0x3fe000000608742b */ /* 0x000fe40000000008 */
[----:B------:R-:W-:-:S08]  /*1820*/  DMUL R6, R4, R6 ;  /* 0x0000000604067228 */ /* 0x000fd00000000000 */
[----:B------:R-:W-:-:S08]  /*1830*/  DFMA R6, R8, R6, R4 ;  /* 0x000000060806722b */ /* 0x000fd00000000004 */
[----:B------:R-:W-:Y:S02]  /*1840*/  DMUL R4, R16, R6 ;  /* 0x0000000610047228 */ /* 0x000fe40000000000 */
[----:B------:R-:W-:-:S06]  /*1850*/  VIADD R7, R7, 0xfff00000 ;  /* 0xfff0000007077836 */ /* 0x000fcc0000000000 */
[----:B------:R-:W-:-:S08]  /*1860*/  DFMA R8, R4, -R4, R16 ;  /* 0x800000040408722b */ /* 0x000fd00000000010 */
[----:B------:R-:W-:-:S10]  /*1870*/  DFMA R4, R6, R8, R4 ;  /* 0x000000080604722b */ /* 0x000fd40000000004 */
[----:B------:R-:W-:Y:S01]  /*1880*/  VIADD R5, R5, 0xfcb00000 ;  /* 0xfcb0000005057836 */ /* 0x000fe20000000000 */
[----:B------:R-:W-:Y:S06]  /*1890*/  BRA `(.L_x_48) ;  /* 0x0000000000047947 */ /* 0x000fec0003800000 */
.L_x_49:
[----:B------:R-:W-:-:S11]  /*18a0*/  DADD R4, R16, R16 ;  /* 0x0000000010047229 */ /* 0x000fd60000000010 */
.L_x_48:
[----:B------:R-:W-:Y:S05]  /*18b0*/  BSYNC.RECONVERGENT B1 ;  /* 0x0000000000017941 */ /* 0x000fea0003800200 */
.L_x_46:
[----:B------:R-:W-:Y:S01]  /*18c0*/  MOV R10, R4 ;  /* 0x00000004000a7202 */ /* 0x000fe20000000f00 */
[----:B------:R-:W-:Y:S02]  /*18d0*/  IMAD.MOV.U32 R11, RZ, RZ, R5 ;  /* 0x000000ffff0b7224 */ /* 0x000fe400078e0005 */
[----:B------:R-:W-:Y:S02]  /*18e0*/  IMAD.MOV.U32 R4, RZ, RZ, R0 ;  /* 0x000000ffff047224 */ /* 0x000fe400078e0000 */
[----:B------:R-:W-:-:S04]  /*18f0*/  IMAD.MOV.U32 R5, RZ, RZ, 0x0 ;  /* 0x00000000ff057424 */ /* 0x000fc800078e00ff */
[----:B------:R-:W-:Y:S05]  /*1900*/  RET.REL.NODEC R4 `(_Z13computeForcesPdS_S_S_iiiS_d) ;  /* 0xffffffe404bc7950 */ /* 0x000fea0003c3ffff */
        .type           $_Z13computeForcesPdS_S_S_iiiS_d$__internal_accurate_pow,@function
        .size           $_Z13computeForcesPdS_S_S_iiiS_d$__internal_accurate_pow,(.L_x_56 - $_Z13computeForcesPdS_S_S_iiiS_d$__internal_accurate_pow)
$_Z13computeForcesPdS_S_S_iiiS_d$__internal_accurate_pow:
[----:B------:R-:W-:Y:S01]  /*1910*/  ISETP.GT.U32.AND P1, PT, R31, 0xfffff, PT ;  /* 0x000fffff1f00780c */ /* 0x000fe20003f24070 */
[--C-:B------:R-:W-:Y:S01]  /*1920*/  IMAD.MOV.U32 R18, RZ, RZ, R31.reuse ;  /* 0x000000ffff127224 */ /* 0x100fe200078e001f */
[----:B------:R-:W-:Y:S01]  /*1930*/  UMOV UR6, 0x7d2cafe2 ;  /* 0x7d2cafe200067882 */ /* 0x000fe20000000000 */
[----:B------:R-:W-:Y:S01]  /*1940*/  IMAD.MOV.U32 R20, RZ, RZ, R30 ;  /* 0x000000ffff147224 */ /* 0x000fe200078e001e */
[----:B------:R-:W-:Y:S01]  /*1950*/  UMOV UR7, 0x3eb0f5ff ;  /* 0x3eb0f5ff00077882 */ /* 0x000fe20000000000 */
[----:B------:R-:W-:Y:S01]  /*1960*/  IMAD.MOV.U32 R26, RZ, RZ, RZ ;  /* 0x000000ffff1a7224 */ /* 0x000fe200078e00ff */
[----:B------:R-:W-:Y:S01]  /*1970*/  SHF.R.U32.HI R36, RZ, 0x14, R31 ;  /* 0x00000014ff247819 */ /* 0x000fe2000001161f */
[----:B------:R-:W-:Y:S01]  /*1980*/  IMAD.MOV.U32 R22, RZ, RZ, 0x41ad3b5a ;  /* 0x41ad3b5aff167424 */ /* 0x000fe200078e00ff */
[----:B------:R-:W-:Y:S01]  /*1990*/  UMOV UR8, 0x3b39803f ;  /* 0x3b39803f00087882 */ /* 0x000fe20000000000 */
[----:B------:R-:W-:Y:S01]  /*19a0*/  IMAD.MOV.U32 R23, RZ, RZ, 0x3ed0f5d2 ;  /* 0x3ed0f5d2ff177424 */ /* 0x000fe200078e00ff */
[----:B------:R-:W-:-:S03]  /*19b0*/  UMOV UR9, 0x3c7abc9e ;  /* 0x3c7abc9e00097882 */ /* 0x000fc60000000000 */
[----:B------:R-:W-:-:S10]  /*19c0*/  @!P1 DMUL R28, R30, 1.80143985094819840000e+16 ;  /* 0x435000001e1c9828 */ /* 0x000fd40000000000 */
[----:B------:R-:W-:Y:S01]  /*19d0*/  @!P1 IMAD.MOV.U32 R18, RZ, RZ, R29 ;  /* 0x000000ffff129224 */ /* 0x000fe200078e001d */
[----:B------:R-:W-:Y:S02]  /*19e0*/  @!P1 MOV R20, R28 ;  /* 0x0000001c00149202 */ /* 0x000fe40000000f00 */
[----:B------:R-:W-:Y:S02]  /*19f0*/  @!P1 LEA.HI R36, R29, 0xffffffca, RZ, 0xc ;  /* 0xffffffca1d249811 */ /* 0x000fe400078f60ff */
[----:B------:R-:W-:-:S04]  /*1a00*/  LOP3.LUT R18, R18, 0x800fffff, RZ, 0xc0, !PT ;  /* 0x800fffff12127812 */ /* 0x000fc800078ec0ff */
[----:B------:R-:W-:-:S04]  /*1a10*/  LOP3.LUT R21, R18, 0x3ff00000, RZ, 0xfc, !PT ;  /* 0x3ff0000012157812 */ /* 0x000fc800078efcff */
[----:B------:R-:W-:-:S13]  /*1a20*/  ISETP.GE.U32.AND P2, PT, R21, 0x3ff6a09f, PT ;  /* 0x3ff6a09f1500780c */ /* 0x000fda0003f46070 */
[----:B------:R-:W-:-:S04]  /*1a30*/  @P2 VIADD R19, R21, 0xfff00000 ;  /* 0xfff0000015132836 */ /* 0x000fc80000000000 */
[----:B------:R-:W-:-:S06]  /*1a40*/  @P2 IMAD.MOV.U32 R21, RZ, RZ, R19 ;  /* 0x000000ffff152224 */ /* 0x000fcc00078e0013 */
[C---:B------:R-:W-:Y:S02]  /*1a50*/  DADD R24, R20.reuse, 1 ;  /* 0x3ff0000014187429 */ /* 0x040fe40000000000 */
[----:B------:R-:W-:-:S04]  /*1a60*/  DADD R20, R20, -1 ;  /* 0xbff0000014147429 */ /* 0x000fc80000000000 */
[----:B------:R-:W0:Y:S02]  /*1a70*/  MUFU.RCP64H R27, R25 ;  /* 0x00000019001b7308 */ /* 0x000e240000001800 */
[----:B0-----:R-:W-:-:S08]  /*1a80*/  DFMA R18, -R24, R26, 1 ;  /* 0x3ff000001812742b */ /* 0x001fd0000000011a */
[----:B------:R-:W-:-:S08]  /*1a90*/  DFMA R18, R18, R18, R18 ;  /* 0x000000121212722b */ /* 0x000fd00000000012 */
[----:B------:R-:W-:-:S08]  /*1aa0*/  DFMA R26, R26, R18, R26 ;  /* 0x000000121a1a722b */ /* 0x000fd0000000001a */
[----:B------:R-:W-:-:S08]  /*1ab0*/  DMUL R18, R20, R26 ;  /* 0x0000001a14127228 */ /* 0x000fd00000000000 */
[----:B------:R-:W-:-:S08]  /*1ac0*/  DFMA R18, R20, R26, R18 ;  /* 0x0000001a1412722b */ /* 0x000fd00000000012 */
[----:B------:R-:W-:-:S08]  /*1ad0*/  DMUL R32, R18, R18 ;  /* 0x0000001212207228 */ /* 0x000fd00000000000 */
[----:B------:R-:W-:Y:S01]  /*1ae0*/  DFMA R22, R32, UR6, R22 ;  /* 0x0000000620167c2b */ /* 0x000fe20008000016 */
[----:B------:R-:W-:Y:S01]  /*1af0*/  UMOV UR6, 0x75488a3f ;  /* 0x75488a3f00067882 */ /* 0x000fe20000000000 */
[----:B------:R-:W-:-:S06]  /*1b00*/  UMOV UR7, 0x3ef3b20a ;  /* 0x3ef3b20a00077882 */ /* 0x000fcc0000000000 */
[----:B------:R-:W-:Y:S01]  /*1b10*/  DFMA R24, R32, R22, UR6 ;  /* 0x0000000620187e2b */ /* 0x000fe20008000016 */
[----:B------:R-:W-:Y:S01]  /*1b20*/  UMOV UR6, 0xe4faecd5 ;  /* 0xe4faecd500067882 */ /* 0x000fe20000000000 */
[----:B------:R-:W-:Y:S01]  /*1b30*/  UMOV UR7, 0x3f1745cd ;  /* 0x3f1745cd00077882 */ /* 0x000fe20000000000 */
[----:B------:R-:W-:-:S05]  /*1b40*/  DADD R22, R20, -R18 ;  /* 0x0000000014167229 */ /* 0x000fca0000000812 */
[----:B------:R-:W-:Y:S01]  /*1b50*/  DFMA R24, R32, R24, UR6 ;  /* 0x0000000620187e2b */ /* 0x000fe20008000018 */
[----:B------:R-:W-:Y:S01]  /*1b60*/  UMOV UR6, 0x258a578b ;  /* 0x258a578b00067882 */ /* 0x000fe20000000000 */
[----:B------:R-:W-:Y:S01]  /*1b70*/  UMOV UR7, 0x3f3c71c7 ;  /* 0x3f3c71c700077882 */ /* 0x000fe20000000000 */
[----:B------:R-:W-:-:S05]  /*1b80*/  DADD R22, R22, R22 ;  /* 0x0000000016167229 */ /* 0x000fca0000000016 */
[----:B------:R-:W-:Y:S01]  /*1b90*/  DFMA R24, R32, R24, UR6 ;  /* 0x0000000620187e2b */ /* 0x000fe20008000018 */
[----:B------:R-:W-:Y:S01]  /*1ba0*/  UMOV UR6, 0x9242b910 ;  /* 0x9242b91000067882 */ /* 0x000fe20000000000 */
[----:B------:R-:W-:Y:S01]  /*1bb0*/  UMOV UR7, 0x3f624924 ;  /* 0x3f62492400077882 */ /* 0x000fe20000000000 */
[----:B------:R-:W-:-:S05]  /*1bc0*/  DFMA R22, R20, -R18, R22 ;  /* 0x800000121416722b */ /* 0x000fca0000000016 */
[----:B------:R-:W-:Y:S01]  /*1bd0*/  DFMA R24, R32, R24, UR6 ;  /* 0x0000000620187e2b */ /* 0x000fe20008000018 */
[----:B------:R-:W-:Y:S01]  /*1be0*/  UMOV UR6, 0x99999dfb ;  /* 0x99999dfb00067882 */ /* 0x000fe20000000000 */
[----:B------:R-:W-:Y:S01]  /*1bf0*/  UMOV UR7, 0x3f899999 ;  /* 0x3f89999900077882 */ /* 0x000fe20000000000 */
[----:B------:R-:W-:-:S05]  /*1c00*/  DMUL R22, R26, R22 ;  /* 0x000000161a167228 */ /* 0x000fca0000000000 */
[----:B------:R-:W-:Y:S01]  /*1c10*/  DFMA R24, R32, R24, UR6 ;  /* 0x0000000620187e2b */ /* 0x000fe20008000018 */
[----:B------:R-:W-:Y:S01]  /*1c20*/  UMOV UR6, 0x55555555 ;  /* 0x5555555500067882 */ /* 0x000fe20000000000 */
[----:B------:R-:W-:-:S03]  /*1c30*/  UMOV UR7, 0x3fb55555 ;  /* 0x3fb5555500077882 */ /* 0x000fc60000000000 */
[----:B------:R-:W-:Y:S01]  /*1c40*/  VIADD R29, R23, 0x100000 ;  /* 0x00100000171d7836 */ /* 0x000fe20000000000 */
[----:B------:R-:W-:Y:S02]  /*1c50*/  MOV R28, R22 ;  /* 0x00000016001c7202 */ /* 0x000fe40000000f00 */
[----:B------:R-:W-:-:S08]  /*1c60*/  DFMA R20, R32, R24, UR6 ;  /* 0x0000000620147e2b */ /* 0x000fd00008000018 */
[----:B------:R-:W-:Y:S01]  /*1c70*/  DADD R26, -R20, UR6 ;  /* 0x00000006141a7e29 */ /* 0x000fe20008000100 */
[----:B------:R-:W-:Y:S01]  /*1c80*/  UMOV UR6, 0xb9e7b0 ;  /* 0x00b9e7b000067882 */ /* 0x000fe20000000000 */
[----:B------:R-:W-:-:S06]  /*1c90*/  UMOV UR7, 0x3c46a4cb ;  /* 0x3c46a4cb00077882 */ /* 0x000fcc0000000000 */
[----:B------:R-:W-:Y:S02]  /*1ca0*/  DFMA R24, R32, R24, R26 ;  /* 0x000000182018722b */ /* 0x000fe4000000001a */
[----:B------:R-:W-:-:S06]  /*1cb0*/  DMUL R26, R18, R18 ;  /* 0x00000012121a7228 */ /* 0x000fcc0000000000 */
[----:B------:R-:W-:Y:S01]  /*1cc0*/  DADD R24, R24, -UR6 ;  /* 0x8000000618187e29 */ /* 0x000fe20008000000 */
[----:B------:R-:W-:Y:S01]  /*1cd0*/  UMOV UR6, 0x80000000 ;  /* 0x8000000000067882 */ /* 0x000fe20000000000 */
[----:B------:R-:W-:Y:S01]  /*1ce0*/  DFMA R30, R18, R18, -R26 ;  /* 0x00000012121e722b */ /* 0x000fe2000000081a */
[----:B------:R-:W-:-:S07]  /*1cf0*/  UMOV UR7, 0x43300000 ;  /* 0x4330000000077882 */ /* 0x000fce0000000000 */
[C---:B------:R-:W-:Y:S02]  /*1d00*/  DFMA R28, R18.reuse, R28, R30 ;  /* 0x0000001c121c722b */ /* 0x040fe4000000001e */
[----:B------:R-:W-:-:S08]  /*1d10*/  DMUL R30, R18, R26 ;  /* 0x0000001a121e7228 */ /* 0x000fd00000000000 */
[----:B------:R-:W-:-:S08]  /*1d20*/  DFMA R32, R18, R26, -R30 ;  /* 0x0000001a1220722b */ /* 0x000fd0000000081e */
[----:B------:R-:W-:Y:S02]  /*1d30*/  DFMA R32, R22, R26, R32 ;  /* 0x0000001a1620722b */ /* 0x000fe40000000020 */
[----:B------:R-:W-:-:S06]  /*1d40*/  DADD R26, R20, R24 ;  /* 0x00000000141a7229 */ /* 0x000fcc0000000018 */
[----:B------:R-:W-:Y:S02]  /*1d50*/  DFMA R28, R18, R28, R32 ;  /* 0x0000001c121c722b */ /* 0x000fe40000000020 */
[----:B------:R-:W-:-:S08]  /*1d60*/  DADD R32, R20, -R26 ;  /* 0x0000000014207229 */ /* 0x000fd0000000081a */
[----:B------:R-:W-:Y:S02]  /*1d70*/  DADD R32, R24, R32 ;  /* 0x0000000018207229 */ /* 0x000fe40000000020 */
[----:B------:R-:W-:-:S08]  /*1d80*/  DMUL R24, R26, R30 ;  /* 0x0000001e1a187228 */ /* 0x000fd00000000000 */
[----:B------:R-:W-:-:S08]  /*1d90*/  DFMA R20, R26, R30, -R24 ;  /* 0x0000001e1a14722b */ /* 0x000fd00000000818 */
[----:B------:R-:W-:-:S08]  /*1da0*/  DFMA R20, R26, R28, R20 ;  /* 0x0000001c1a14722b */ /* 0x000fd00000000014 */
[----:B------:R-:W-:-:S08]  /*1db0*/  DFMA R32, R32, R30, R20 ;  /* 0x0000001e2020722b */ /* 0x000fd00000000014 */
[----:B------:R-:W-:-:S08]  /*1dc0*/  DADD R20, R24, R32 ;  /* 0x0000000018147229 */ /* 0x000fd00000000020 */
[--C-:B------:R-:W-:Y:S02]  /*1dd0*/  DADD R26, R18, R20.reuse ;  /* 0x00000000121a7229 */ /* 0x100fe40000000014 */
[----:B------:R-:W-:-:S06]  /*1de0*/  DADD R24, R24, -R20 ;  /* 0x0000000018187229 */ /* 0x000fcc0000000814 */
[----:B------:R-:W-:Y:S02]  /*1df0*/  DADD R18, R18, -R26 ;  /* 0x0000000012127229 */ /* 0x000fe4000000081a */
[----:B------:R-:W-:-:S06]  /*1e00*/  DADD R24, R32, R24 ;  /* 0x0000000020187229 */ /* 0x000fcc0000000018 */
[----:B------:R-:W-:Y:S01]  /*1e10*/  DADD R18, R20, R18 ;  /* 0x0000000014127229 */ /* 0x000fe20000000012 */
[C---:B------:R-:W-:Y:S02]  /*1e20*/  VIADD R20, R36.reuse, 0xfffffc01 ;  /* 0xfffffc0124147836 */ /* 0x040fe40000000000 */
[----:B------:R-:W-:Y:S02]  /*1e30*/  @P2 VIADD R20, R36, 0xfffffc02 ;  /* 0xfffffc0224142836 */ /* 0x000fe40000000000 */
[----:B------:R-:W-:-:S03]  /*1e40*/  IMAD.MOV.U32 R21, RZ, RZ, 0x43300000 ;  /* 0x43300000ff157424 */ /* 0x000fc600078e00ff */
[----:B------:R-:W-:Y:S01]  /*1e50*/  DADD R24, R24, R18 ;  /* 0x0000000018187229 */ /* 0x000fe20000000012 */
[----:B------:R-:W-:-:S06]  /*1e60*/  LOP3.LUT R20, R20, 0x80000000, RZ, 0x3c, !PT ;  /* 0x8000000014147812 */ /* 0x000fcc00078e3cff */
[----:B------:R-:W-:Y:S01]  /*1e70*/  DADD R20, R20, -UR6 ;  /* 0x8000000614147e29 */ /* 0x000fe20008000000 */
[----:B------:R-:W-:Y:S01]  /*1e80*/  UMOV UR6, 0xfefa39ef ;  /* 0xfefa39ef00067882 */ /* 0x000fe20000000000 */
[----:B------:R-:W-:Y:S01]  /*1e90*/  DADD R24, R22, R24 ;  /* 0x0000000016187229 */ /* 0x000fe20000000018 */
[----:B------:R-:W-:-:S07]  /*1ea0*/  UMOV UR7, 0x3fe62e42 ;  /* 0x3fe62e4200077882 */ /* 0x000fce0000000000 */
[----:B------:R-:W-:-:S08]  /*1eb0*/  DADD R22, R26, R24 ;  /* 0x000000001a167229 */ /* 0x000fd00000000018 */
[--C-:B------:R-:W-:Y:S02]  /*1ec0*/  DFMA R18, R20, UR6, R22.reuse ;  /* 0x0000000614127c2b */ /* 0x100fe40008000016 */
[----:B------:R-:W-:-:S06]  /*1ed0*/  DADD R28, R26, -R22 ;  /* 0x000000001a1c7229 */ /* 0x000fcc0000000816 */
[----:B------:R-:W-:Y:S02]  /*1ee0*/  DFMA R26, R20, -UR6, R18 ;  /* 0x80000006141a7c2b */ /* 0x000fe40008000012 */
[----:B------:R-:W-:-:S06]  /*1ef0*/  DADD R28, R24, R28 ;  /* 0x00000000181c7229 */ /* 0x000fcc000000001c */
[----:B------:R-:W-:-:S08]  /*1f00*/  DADD R26, -R22, R26 ;  /* 0x00000000161a7229 */ /* 0x000fd0000000011a */
[----:B------:R-:W-:-:S08]  /*1f10*/  DADD R22, R28, -R26 ;  /* 0x000000001c167229 */ /* 0x000fd0000000081a */
[----:B------:R-:W-:Y:S01]  /*1f20*/  DFMA R22, R20, UR8, R22 ;  /* 0x0000000814167c2b */ /* 0x000fe20008000016 */
[C---:B------:R-:W-:Y:S01]  /*1f30*/  IMAD.SHL.U32 R20, R35.reuse, 0x2, RZ ;  /* 0x0000000223147824 */ /* 0x040fe200078e00ff */
[----:B------:R-:W-:-:S04]  /*1f40*/  LOP3.LUT R21, R35, 0xff0fffff, RZ, 0xc0, !PT ;  /* 0xff0fffff23157812 */ /* 0x000fc800078ec0ff */
[----:B------:R-:W-:Y:S02]  /*1f50*/  ISETP.GT.U32.AND P1, PT, R20, -0x2000001, PT ;  /* 0xfdffffff1400780c */ /* 0x000fe40003f24070 */
[----:B------:R-:W-:Y:S01]  /*1f60*/  DADD R24, R18, R22 ;  /* 0x0000000012187229 */ /* 0x000fe20000000016 */
[----:B------:R-:W-:Y:S01]  /*1f70*/  IMAD.MOV.U32 R20, RZ, RZ, R34 ;  /* 0x000000ffff147224 */ /* 0x000fe200078e0022 */
[----:B------:R-:W-:-:S06]  /*1f80*/  SEL R21, R21, R35, P1 ;  /* 0x0000002315157207 */ /* 0x000fcc0000800000 */
[----:B------:R-:W-:Y:S02]  /*1f90*/  DADD R26, R18, -R24 ;  /* 0x00000000121a7229 */ /* 0x000fe40000000818 */
[----:B------:R-:W-:-:S06]  /*1fa0*/  DMUL R18, R24, R20 ;  /* 0x0000001418127228 */ /* 0x000fcc0000000000 */
[----:B------:R-:W-:Y:S02]  /*1fb0*/  DADD R26, R22, R26 ;  /* 0x00000000161a7229 */ /* 0x000fe4000000001a */
[----:B------:R-:W-:-:S08]  /*1fc0*/  DFMA R24, R24, R20, -R18 ;  /* 0x000000141818722b */ /* 0x000fd00000000812 */
[----:B------:R-:W-:Y:S01]  /*1fd0*/  DFMA R26, R26, R20, R24 ;  /* 0x000000141a1a722b */ /* 0x000fe20000000018 */
[----:B------:R-:W-:Y:S01]  /*1fe0*/  MOV R20, 0x652b82fe ;  /* 0x652b82fe00147802 */ /* 0x000fe20000000f00 */
[----:B------:R-:W-:-:S06]  /*1ff0*/  IMAD.MOV.U32 R21, RZ, RZ, 0x3ff71547 ;  /* 0x3ff71547ff157424 */ /* 0x000fcc00078e00ff */
[----:B------:R-:W-:-:S08]  /*2000*/  DADD R22, R18, R26 ;  /* 0x0000000012167229 */ /* 0x000fd0000000001a */
[----:B------:R-:W-:Y:S02]  /*2010*/  DFMA R20, R22, R20, 6.75539944105574400000e+15 ;  /* 0x433800001614742b */ /* 0x000fe40000000014 */
[----:B------:R-:W-:Y:S01]  /*2020*/  FSETP.GEU.AND P1, PT, |R23|, 4.1917929649353027344, PT ;  /* 0x4086232b1700780b */ /* 0x000fe20003f2e200 */
[----:B------:R-:W-:-:S05]  /*2030*/  DADD R18, R18, -R22 ;  /* 0x0000000012127229 */ /* 0x000fca0000000816 */
[----:B------:R-:W-:-:S03]  /*2040*/  DADD R24, R20, -6.75539944105574400000e+15 ;  /* 0xc338000014187429 */ /* 0x000fc60000000000 */
[----:B------:R-:W-:-:S05]  /*2050*/  DADD R26, R26, R18 ;  /* 0x000000001a1a7229 */ /* 0x000fca0000000012 */
[----:B------:R-:W-:Y:S01]  /*2060*/  DFMA R28, R24, -UR6, R22 ;  /* 0x80000006181c7c2b */ /* 0x000fe20008000016 */
[----:B------:R-:W-:Y:S01]  /*2070*/  UMOV UR6, 0x3b39803f ;  /* 0x3b39803f00067882 */ /* 0x000fe20000000000 */
[----:B------:R-:W-:-:S06]  /*2080*/  UMOV UR7, 0x3c7abc9e ;  /* 0x3c7abc9e00077882 */ /* 0x000fcc0000000000 */
[----:B------:R-:W-:Y:S01]  /*2090*/  DFMA R24, R24, -UR6, R28 ;  /* 0x8000000618187c2b */ /* 0x000fe2000800001c */
[----:B------:R-:W-:Y:S01]  /*20a0*/  UMOV UR6, 0x69ce2bdf ;  /* 0x69ce2bdf00067882 */ /* 0x000fe20000000000 */
[----:B------:R-:W-:Y:S01]  /*20b0*/  IMAD.MOV.U32 R28, RZ, RZ, -0x35dec16 ;  /* 0xfca213eaff1c7424 */ /* 0x000fe200078e00ff */
[----:B------:R-:W-:Y:S01]  /*20c0*/  UMOV UR7, 0x3e5ade15 ;  /* 0x3e5ade1500077882 */ /* 0x000fe20000000000 */
[----:B------:R-:W-:-:S06]  /*20d0*/  IMAD.MOV.U32 R29, RZ, RZ, 0x3e928af3 ;  /* 0x3e928af3ff1d7424 */ /* 0x000fcc00078e00ff */
[----:B------:R-:W-:Y:S01]  /*20e0*/  DFMA R28, R24, UR6, R28 ;  /* 0x00000006181c7c2b */ /* 0x000fe2000800001c */
[----:B------:R-:W-:Y:S01]  /*20f0*/  UMOV UR6, 0x62401315 ;  /* 0x6240131500067882 */ /* 0x000fe20000000000 */
[----:B------:R-:W-:-:S06]  /*2100*/  UMOV UR7, 0x3ec71dee ;  /* 0x3ec71dee00077882 */ /* 0x000fcc0000000000 */
[----:B------:R-:W-:Y:S01]  /*2110*/  DFMA R28, R24, R28, UR6 ;  /* 0x00000006181c7e2b */ /* 0x000fe2000800001c */
        /* <DEDUP_REMOVED lines=20> */
[----:B------:R-:W-:-:S08]  /*2260*/  DFMA R28, R24, R28, UR6 ;  /* 0x00000006181c7e2b */ /* 0x000fd0000800001c */
[----:B------:R-:W-:-:S08]  /*2270*/  DFMA R28, R24, R28, 1 ;  /* 0x3ff00000181c742b */ /* 0x000fd0000000001c */
[----:B------:R-:W-:-:S10]  /*2280*/  DFMA R24, R24, R28, 1 ;  /* 0x3ff000001818742b */ /* 0x000fd4000000001c */
[----:B------:R-:W-:Y:S02]  /*2290*/  IMAD R19, R20, 0x100000, R25 ;  /* 0x0010000014137824 */ /* 0x000fe400078e0219 */
[----:B------:R-:W-:Y:S01]  /*22a0*/  IMAD.MOV.U32 R18, RZ, RZ, R24 ;  /* 0x000000ffff127224 */ /* 0x000fe200078e0018 */
[----:B------:R-:W-:Y:S06]  /*22b0*/  @!P1 BRA `(.L_x_50) ;  /* 0x0000000000309947 */ /* 0x000fec0003800000 */
[----:B------:R-:W-:Y:S01]  /*22c0*/  FSETP.GEU.AND P2, PT, |R23|, 4.2275390625, PT ;  /* 0x408748001700780b */ /* 0x000fe20003f4e200 */
[C---:B------:R-:W-:Y:S02]  /*22d0*/  DADD R28, R22.reuse, +INF ;  /* 0x7ff00000161c7429 */ /* 0x040fe40000000000 */
[----:B------:R-:W-:-:S08]  /*22e0*/  DSETP.GEU.AND P1, PT, R22, RZ, PT ;  /* 0x000000ff1600722a */ /* 0x000fd00003f2e000 */
[----:B------:R-:W-:Y:S02]  /*22f0*/  FSEL R19, R29, RZ, P1 ;  /* 0x000000ff1d137208 */ /* 0x000fe40000800000 */
[----:B------:R-:W-:-:S04]  /*2300*/  @!P2 LEA.HI R18, R20, R20, RZ, 0x1 ;  /* 0x000000141412a211 */ /* 0x000fc800078f08ff */
[----:B------:R-:W-:Y:S02]  /*2310*/  @!P2 SHF.R.S32.HI R21, RZ, 0x1, R18 ;  /* 0x00000001ff15a819 */ /* 0x000fe40000011412 */
[----:B------:R-:W-:Y:S02]  /*2320*/  FSEL R18, R28, RZ, P1 ;  /* 0x000000ff1c127208 */ /* 0x000fe40000800000 */
[----:B------:R-:W-:Y:S01]  /*2330*/  @!P2 IADD3 R20, PT, PT, R20, -R21, RZ ;  /* 0x800000151414a210 */ /* 0x000fe20007ffe0ff */
[----:B------:R-:W-:-:S03]  /*2340*/  @!P2 IMAD R25, R21, 0x100000, R25 ;  /* 0x001000001519a824 */ /* 0x000fc600078e0219 */
[----:B------:R-:W-:Y:S01]  /*2350*/  @!P2 LEA R21, R20, 0x3ff00000, 0x14 ;  /* 0x3ff000001415a811 */ /* 0x000fe200078ea0ff */
[----:B------:R-:W-:-:S06]  /*2360*/  @!P2 IMAD.MOV.U32 R20, RZ, RZ, RZ ;  /* 0x000000ffff14a224 */ /* 0x000fcc00078e00ff */
[----:B------:R-:W-:-:S11]  /*2370*/  @!P2 DMUL R18, R24, R20 ;  /* 0x000000141812a228 */ /* 0x000fd60000000000 */
.L_x_50:
[----:B------:R-:W-:Y:S01]  /*2380*/  DFMA R26, R26, R18, R18 ;  /* 0x000000121a1a722b */ /* 0x000fe20000000012 */
[----:B------:R-:W-:Y:S01]  /*2390*/  IMAD.MOV.U32 R20, RZ, RZ, R0 ;  /* 0x000000ffff147224 */ /* 0x000fe200078e0000 */
[----:B------:R-:W-:Y:S01]  /*23a0*/  DSETP.NEU.AND P1, PT, |R18|, +INF , PT ;  /* 0x7ff000001200742a */ /* 0x000fe20003f2d200 */
[----:B------:R-:W-:-:S07]  /*23b0*/  IMAD.MOV.U32 R21, RZ, RZ, 0x0 ;  /* 0x00000000ff157424 */ /* 0x000fce00078e00ff */
[----:B------:R-:W-:Y:S02]  /*23c0*/  FSEL R18, R18, R26, !P1 ;  /* 0x0000001a12127208 */ /* 0x000fe40004800000 */
[----:B------:R-:W-:Y:S01]  /*23d0*/  FSEL R19, R19, R27, !P1 ;  /* 0x0000001b13137208 */ /* 0x000fe20004800000 */
[----:B------:R-:W-:Y:S06]  /*23e0*/  RET.REL.NODEC R20 `(_Z13computeForcesPdS_S_S_iiiS_d) ;  /* 0xffffffdc14047950 */ /* 0x000fec0003c3ffff */
.L_x_51:
        /* <DEDUP_REMOVED lines=9> */
.L_x_56:


//--------------------- .nv.shared.reserved.0     --------------------------
	.section	.nv.shared.reserved.0,"aw",@nobits
	.weak		__nv_reservedSMEM_offset_0_alias
	.size		__nv_reservedSMEM_offset_0_alias, 0, 64
	.other		__nv_reservedSMEM_offset_0_alias,@"STO_CUDA_RESERVED_SHARED STV_DEFAULT"
__nv_reservedSMEM_offset_0_alias:
	.zero		0
	.zero		64


//--------------------- .nv.constant0._Z19integrateVelocitiesPdS_S_S_S_S_id --------------------------
	.section	.nv.constant0._Z19integrateVelocitiesPdS_S_S_S_S_id,"a",@progbits
	.sectionflags	@""
	.align	4
.nv.constant0._Z19integrateVelocitiesPdS_S_S_S_S_id:
	.zero		960


//--------------------- .nv.constant0._Z18integratePositionsiPdS_S_S_S_S_S_S_idS_d --------------------------
	.section	.nv.constant0._Z18integratePositionsiPdS_S_S_S_S_S_S_idS_d,"a",@progbits
	.sectionflags	@""
	.align	4
.nv.constant0._Z18integratePositionsiPdS_S_S_S_S_S_S_idS_d:
	.zero		1000


//--------------------- .nv.constant0._Z22aggregateAccelerationsPdS_S_S_PKdi --------------------------
	.section	.nv.constant0._Z22aggregateAccelerationsPdS_S_S_PKdi,"a",@progbits
	.sectionflags	@""
	.align	4
.nv.constant0._Z22aggregateAccelerationsPdS_S_S_PKdi:
	.zero		940


//--------------------- .nv.constant0._Z13computeForcesPdS_S_S_iiiS_d --------------------------
	.section	.nv.constant0._Z13computeForcesPdS_S_S_iiiS_d,"a",@progbits
	.sectionflags	@""
	.align	4
.nv.constant0._Z13computeForcesPdS_S_S_iiiS_d:
	.zero		960


//--------------------- SYMBOLS --------------------------

	.type		.nv.reservedSmem.offset0,@object
	.size		.nv.reservedSmem.offset0,0x4
